//
// Generated by NVIDIA NVVM Compiler
//
// Compiler Build ID: CL-36424714
// Cuda compilation tools, release 13.0, V13.0.88
// Based on NVVM 20.0.0
//

.version 9.0
.target sm_100
.address_size 64

	// .globl	_Z14europeanOptioniiPfffP17curandStateXORWOW
.global .align 4 .b8 precalc_xorwow_matrix[102400];
.global .align 4 .b8 precalc_xorwow_offset_matrix[102400];
.global .align 4 .b8 mrg32k3aM1[2304];
.global .align 4 .b8 mrg32k3aM2[2304];
.global .align 4 .b8 mrg32k3aM1SubSeq[2016];
.global .align 4 .b8 mrg32k3aM2SubSeq[2016];
.global .align 4 .b8 mrg32k3aM1Seq[2304];
.global .align 4 .b8 mrg32k3aM2Seq[2304];
.const .align 8 .b8 __cr_lgamma_table[72];

.visible .entry _Z14europeanOptioniiPfffP17curandStateXORWOW(
	.param .u32 _Z14europeanOptioniiPfffP17curandStateXORWOW_param_0,
	.param .u32 _Z14europeanOptioniiPfffP17curandStateXORWOW_param_1,
	.param .u64 .ptr .align 1 _Z14europeanOptioniiPfffP17curandStateXORWOW_param_2,
	.param .f32 _Z14europeanOptioniiPfffP17curandStateXORWOW_param_3,
	.param .f32 _Z14europeanOptioniiPfffP17curandStateXORWOW_param_4,
	.param .u64 .ptr .align 1 _Z14europeanOptioniiPfffP17curandStateXORWOW_param_5
)
{
	.reg .pred 	%p<9>;
	.reg .b32 	%r<47>;
	.reg .b32 	%f<46>;
	.reg .b64 	%rd<9>;

	ld.param.u32 	%r9, [_Z14europeanOptioniiPfffP17curandStateXORWOW_param_0];
	ld.param.u32 	%r8, [_Z14europeanOptioniiPfffP17curandStateXORWOW_param_1];
	ld.param.u64 	%rd3, [_Z14europeanOptioniiPfffP17curandStateXORWOW_param_2];
	ld.param.f32 	%f45, [_Z14europeanOptioniiPfffP17curandStateXORWOW_param_3];
	ld.param.f32 	%f8, [_Z14europeanOptioniiPfffP17curandStateXORWOW_param_4];
	ld.param.u64 	%rd4, [_Z14europeanOptioniiPfffP17curandStateXORWOW_param_5];
	mov.u32 	%r10, %tid.x;
	mov.u32 	%r11, %ntid.x;
	mov.u32 	%r12, %ctaid.x;
	mad.lo.s32 	%r1, %r11, %r12, %r10;
	setp.ge.s32 	%p1, %r1, %r9;
	@%p1 bra 	$L__BB0_9;
	setp.lt.s32 	%p2, %r8, 1;
	@%p2 bra 	$L__BB0_7;
	cvta.to.global.u64 	%rd5, %rd4;
	mul.wide.s32 	%rd6, %r1, 48;
	add.s64 	%rd1, %rd5, %rd6;
	ld.global.u32 	%r45, [%rd1+24];
	neg.s32 	%r44, %r8;
$L__BB0_3:
	setp.eq.s32 	%p3, %r45, 1;
	@%p3 bra 	$L__BB0_5;
	ld.global.v2.u32 	{%r14, %r15}, [%rd1];
	shr.u32 	%r16, %r15, 2;
	xor.b32  	%r17, %r16, %r15;
	ld.global.v2.u32 	{%r18, %r19}, [%rd1+8];
	ld.global.v2.u32 	{%r20, %r21}, [%rd1+16];
	shl.b32 	%r22, %r21, 4;
	shl.b32 	%r23, %r17, 1;
	xor.b32  	%r24, %r23, %r22;
	xor.b32  	%r25, %r24, %r17;
	xor.b32  	%r26, %r25, %r21;
	add.s32 	%r27, %r14, %r26;
	add.s32 	%r28, %r27, 362437;
	shr.u32 	%r29, %r18, 2;
	xor.b32  	%r30, %r29, %r18;
	st.global.v2.u32 	[%rd1+8], {%r20, %r21};
	shl.b32 	%r31, %r26, 4;
	shl.b32 	%r32, %r30, 1;
	xor.b32  	%r33, %r32, %r31;
	xor.b32  	%r34, %r33, %r30;
	xor.b32  	%r35, %r34, %r26;
	st.global.v2.u32 	[%rd1+16], {%r26, %r35};
	add.s32 	%r36, %r14, 724874;
	st.global.v2.u32 	[%rd1], {%r36, %r19};
	add.s32 	%r37, %r35, %r36;
	cvt.rn.f32.u32 	%f9, %r28;
	fma.rn.f32 	%f10, %f9, 0f2F800000, 0f2F000000;
	cvt.rn.f32.u32 	%f11, %r37;
	fma.rn.f32 	%f12, %f11, 0f30C90FDB, 0f30490FDB;
	setp.lt.f32 	%p4, %f10, 0f00800000;
	mul.f32 	%f13, %f10, 0f4B000000;
	selp.f32 	%f14, %f13, %f10, %p4;
	selp.f32 	%f15, 0fC1B80000, 0f00000000, %p4;
	mov.b32 	%r38, %f14;
	add.s32 	%r39, %r38, -1059760811;
	and.b32  	%r40, %r39, -8388608;
	sub.s32 	%r41, %r38, %r40;
	mov.b32 	%f16, %r41;
	cvt.rn.f32.s32 	%f17, %r40;
	fma.rn.f32 	%f18, %f17, 0f34000000, %f15;
	add.f32 	%f19, %f16, 0fBF800000;
	fma.rn.f32 	%f20, %f19, 0fBE055027, 0f3E1039F6;
	fma.rn.f32 	%f21, %f20, %f19, 0fBDF8CDCC;
	fma.rn.f32 	%f22, %f21, %f19, 0f3E0F2955;
	fma.rn.f32 	%f23, %f22, %f19, 0fBE2AD8B9;
	fma.rn.f32 	%f24, %f23, %f19, 0f3E4CED0B;
	fma.rn.f32 	%f25, %f24, %f19, 0fBE7FFF22;
	fma.rn.f32 	%f26, %f25, %f19, 0f3EAAAA78;
	fma.rn.f32 	%f27, %f26, %f19, 0fBF000000;
	mul.f32 	%f28, %f19, %f27;
	fma.rn.f32 	%f29, %f28, %f19, %f19;
	fma.rn.f32 	%f30, %f18, 0f3F317218, %f29;
	setp.gt.u32 	%p5, %r38, 2139095039;
	fma.rn.f32 	%f31, %f14, 0f7F800000, 0f7F800000;
	selp.f32 	%f32, %f31, %f30, %p5;
	setp.eq.f32 	%p6, %f14, 0f00000000;
	mul.f32 	%f33, %f32, 0fC0000000;
	selp.f32 	%f34, 0f7F800000, %f33, %p6;
	sqrt.rn.f32 	%f35, %f34;
	sin.approx.f32 	%f36, %f12;
	cos.approx.f32 	%f37, %f12;
	mul.f32 	%f44, %f35, %f36;
	mul.f32 	%f38, %f35, %f37;
	st.global.f32 	[%rd1+32], %f38;
	mov.b32 	%r45, 1;
	st.global.u32 	[%rd1+24], %r45;
	bra.uni 	$L__BB0_6;
$L__BB0_5:
	mov.b32 	%r45, 0;
	st.global.u32 	[%rd1+24], %r45;
	ld.global.f32 	%f44, [%rd1+32];
$L__BB0_6:
	mul.f32 	%f39, %f44, 0f3E4CCCCD;
	div.rn.f32 	%f40, %f39, 0f417DFDFC;
	add.f32 	%f41, %f40, 0f3F800680;
	mul.f32 	%f45, %f45, %f41;
	add.s32 	%r44, %r44, 1;
	setp.ne.s32 	%p7, %r44, 0;
	@%p7 bra 	$L__BB0_3;
$L__BB0_7:
	sub.f32 	%f42, %f45, %f8;
	cvta.to.global.u64 	%rd7, %rd3;
	mul.wide.s32 	%rd8, %r1, 4;
	add.s64 	%rd2, %rd7, %rd8;
	st.global.f32 	[%rd2], %f42;
	setp.geu.f32 	%p8, %f42, 0f00000000;
	@%p8 bra 	$L__BB0_9;
	mov.b32 	%r43, 0;
	st.global.u32 	[%rd2], %r43;
$L__BB0_9:
	ret;

}
	// .globl	_Z4initjP17curandStateXORWOW
.visible .entry _Z4initjP17curandStateXORWOW(
	.param .u32 _Z4initjP17curandStateXORWOW_param_0,
	.param .u64 .ptr .align 1 _Z4initjP17curandStateXORWOW_param_1
)
{
	.reg .pred 	%p<24>;
	.reg .b32 	%r<409>;
	.reg .b64 	%rd<18>;

	ld.param.u32 	%r182, [_Z4initjP17curandStateXORWOW_param_0];
	ld.param.u64 	%rd8, [_Z4initjP17curandStateXORWOW_param_1];
	cvta.to.global.u64 	%rd9, %rd8;
	mov.u32 	%r183, %tid.x;
	mov.u32 	%r184, %ntid.x;
	mov.u32 	%r185, %ctaid.x;
	mad.lo.s32 	%r186, %r184, %r185, %r183;
	cvt.u64.u32 	%rd17, %r186;
	mul.wide.u32 	%rd10, %r186, 48;
	add.s64 	%rd2, %rd9, %rd10;
	xor.b32  	%r187, %r182, -1429050551;
	mul.lo.s32 	%r188, %r187, 1099087573;
	add.s32 	%r189, %r188, -638133224;
	add.s32 	%r190, %r188, 123456789;
	st.global.v2.u32 	[%rd2], {%r189, %r190};
	xor.b32  	%r191, %r188, 362436069;
	mov.b32 	%r192, -123459836;
	st.global.v2.u32 	[%rd2+8], {%r191, %r192};
	add.s32 	%r193, %r188, 5783321;
	mov.b32 	%r194, -589760388;
	st.global.v2.u32 	[%rd2+16], {%r194, %r193};
	setp.eq.s32 	%p1, %r186, 0;
	@%p1 bra 	$L__BB1_42;
	mov.b32 	%r315, 0;
	mov.u64 	%rd12, precalc_xorwow_matrix;
$L__BB1_2:
	and.b64  	%rd4, %rd17, 3;
	setp.eq.s64 	%p2, %rd4, 0;
	@%p2 bra 	$L__BB1_41;
	mul.wide.u32 	%rd11, %r315, 3200;
	add.s64 	%rd5, %rd12, %rd11;
	cvt.u32.u64 	%r2, %rd4;
	mov.b32 	%r316, 0;
$L__BB1_4:
	mov.b32 	%r329, 0;
	mov.u32 	%r330, %r329;
	mov.u32 	%r331, %r329;
	mov.u32 	%r332, %r329;
	mov.u32 	%r333, %r329;
	mov.u32 	%r322, %r329;
$L__BB1_5:
	mul.wide.u32 	%rd13, %r322, 4;
	add.s64 	%rd14, %rd2, %rd13;
	ld.global.u32 	%r10, [%rd14+4];
	shl.b32 	%r11, %r322, 5;
	mov.b32 	%r328, 0;
$L__BB1_6:
	.pragma "nounroll";
	shr.u32 	%r199, %r10, %r328;
	and.b32  	%r200, %r199, 1;
	setp.eq.b32 	%p3, %r200, 1;
	not.pred 	%p4, %p3;
	add.s32 	%r201, %r11, %r328;
	mul.lo.s32 	%r202, %r201, 5;
	mul.wide.u32 	%rd15, %r202, 4;
	add.s64 	%rd6, %rd5, %rd15;
	@%p4 bra 	$L__BB1_8;
	ld.global.u32 	%r203, [%rd6];
	xor.b32  	%r333, %r333, %r203;
	ld.global.u32 	%r204, [%rd6+4];
	xor.b32  	%r332, %r332, %r204;
	ld.global.u32 	%r205, [%rd6+8];
	xor.b32  	%r331, %r331, %r205;
	ld.global.u32 	%r206, [%rd6+12];
	xor.b32  	%r330, %r330, %r206;
	ld.global.u32 	%r207, [%rd6+16];
	xor.b32  	%r329, %r329, %r207;
$L__BB1_8:
	and.b32  	%r209, %r199, 2;
	setp.eq.s32 	%p5, %r209, 0;
	@%p5 bra 	$L__BB1_10;
	ld.global.u32 	%r210, [%rd6+20];
	xor.b32  	%r333, %r333, %r210;
	ld.global.u32 	%r211, [%rd6+24];
	xor.b32  	%r332, %r332, %r211;
	ld.global.u32 	%r212, [%rd6+28];
	xor.b32  	%r331, %r331, %r212;
	ld.global.u32 	%r213, [%rd6+32];
	xor.b32  	%r330, %r330, %r213;
	ld.global.u32 	%r214, [%rd6+36];
	xor.b32  	%r329, %r329, %r214;
$L__BB1_10:
	and.b32  	%r216, %r199, 4;
	setp.eq.s32 	%p6, %r216, 0;
	@%p6 bra 	$L__BB1_12;
	ld.global.u32 	%r217, [%rd6+40];
	xor.b32  	%r333, %r333, %r217;
	ld.global.u32 	%r218, [%rd6+44];
	xor.b32  	%r332, %r332, %r218;
	ld.global.u32 	%r219, [%rd6+48];
	xor.b32  	%r331, %r331, %r219;
	ld.global.u32 	%r220, [%rd6+52];
	xor.b32  	%r330, %r330, %r220;
	ld.global.u32 	%r221, [%rd6+56];
	xor.b32  	%r329, %r329, %r221;
$L__BB1_12:
	and.b32  	%r223, %r199, 8;
	setp.eq.s32 	%p7, %r223, 0;
	@%p7 bra 	$L__BB1_14;
	ld.global.u32 	%r224, [%rd6+60];
	xor.b32  	%r333, %r333, %r224;
	ld.global.u32 	%r225, [%rd6+64];
	xor.b32  	%r332, %r332, %r225;
	ld.global.u32 	%r226, [%rd6+68];
	xor.b32  	%r331, %r331, %r226;
	ld.global.u32 	%r227, [%rd6+72];
	xor.b32  	%r330, %r330, %r227;
	ld.global.u32 	%r228, [%rd6+76];
	xor.b32  	%r329, %r329, %r228;
$L__BB1_14:
	and.b32  	%r230, %r199, 16;
	setp.eq.s32 	%p8, %r230, 0;
	@%p8 bra 	$L__BB1_16;
	ld.global.u32 	%r231, [%rd6+80];
	xor.b32  	%r333, %r333, %r231;
	ld.global.u32 	%r232, [%rd6+84];
	xor.b32  	%r332, %r332, %r232;
	ld.global.u32 	%r233, [%rd6+88];
	xor.b32  	%r331, %r331, %r233;
	ld.global.u32 	%r234, [%rd6+92];
	xor.b32  	%r330, %r330, %r234;
	ld.global.u32 	%r235, [%rd6+96];
	xor.b32  	%r329, %r329, %r235;
$L__BB1_16:
	and.b32  	%r237, %r199, 32;
	setp.eq.s32 	%p9, %r237, 0;
	@%p9 bra 	$L__BB1_18;
	ld.global.u32 	%r238, [%rd6+100];
	xor.b32  	%r333, %r333, %r238;
	ld.global.u32 	%r239, [%rd6+104];
	xor.b32  	%r332, %r332, %r239;
	ld.global.u32 	%r240, [%rd6+108];
	xor.b32  	%r331, %r331, %r240;
	ld.global.u32 	%r241, [%rd6+112];
	xor.b32  	%r330, %r330, %r241;
	ld.global.u32 	%r242, [%rd6+116];
	xor.b32  	%r329, %r329, %r242;
$L__BB1_18:
	and.b32  	%r244, %r199, 64;
	setp.eq.s32 	%p10, %r244, 0;
	@%p10 bra 	$L__BB1_20;
	ld.global.u32 	%r245, [%rd6+120];
	xor.b32  	%r333, %r333, %r245;
	ld.global.u32 	%r246, [%rd6+124];
	xor.b32  	%r332, %r332, %r246;
	ld.global.u32 	%r247, [%rd6+128];
	xor.b32  	%r331, %r331, %r247;
	ld.global.u32 	%r248, [%rd6+132];
	xor.b32  	%r330, %r330, %r248;
	ld.global.u32 	%r249, [%rd6+136];
	xor.b32  	%r329, %r329, %r249;
$L__BB1_20:
	and.b32  	%r251, %r199, 128;
	setp.eq.s32 	%p11, %r251, 0;
	@%p11 bra 	$L__BB1_22;
	ld.global.u32 	%r252, [%rd6+140];
	xor.b32  	%r333, %r333, %r252;
	ld.global.u32 	%r253, [%rd6+144];
	xor.b32  	%r332, %r332, %r253;
	ld.global.u32 	%r254, [%rd6+148];
	xor.b32  	%r331, %r331, %r254;
	ld.global.u32 	%r255, [%rd6+152];
	xor.b32  	%r330, %r330, %r255;
	ld.global.u32 	%r256, [%rd6+156];
	xor.b32  	%r329, %r329, %r256;
$L__BB1_22:
	and.b32  	%r258, %r199, 256;
	setp.eq.s32 	%p12, %r258, 0;
	@%p12 bra 	$L__BB1_24;
	ld.global.u32 	%r259, [%rd6+160];
	xor.b32  	%r333, %r333, %r259;
	ld.global.u32 	%r260, [%rd6+164];
	xor.b32  	%r332, %r332, %r260;
	ld.global.u32 	%r261, [%rd6+168];
	xor.b32  	%r331, %r331, %r261;
	ld.global.u32 	%r262, [%rd6+172];
	xor.b32  	%r330, %r330, %r262;
	ld.global.u32 	%r263, [%rd6+176];
	xor.b32  	%r329, %r329, %r263;
$L__BB1_24:
	and.b32  	%r265, %r199, 512;
	setp.eq.s32 	%p13, %r265, 0;
	@%p13 bra 	$L__BB1_26;
	ld.global.u32 	%r266, [%rd6+180];
	xor.b32  	%r333, %r333, %r266;
	ld.global.u32 	%r267, [%rd6+184];
	xor.b32  	%r332, %r332, %r267;
	ld.global.u32 	%r268, [%rd6+188];
	xor.b32  	%r331, %r331, %r268;
	ld.global.u32 	%r269, [%rd6+192];
	xor.b32  	%r330, %r330, %r269;
	ld.global.u32 	%r270, [%rd6+196];
	xor.b32  	%r329, %r329, %r270;
$L__BB1_26:
	and.b32  	%r272, %r199, 1024;
	setp.eq.s32 	%p14, %r272, 0;
	@%p14 bra 	$L__BB1_28;
	ld.global.u32 	%r273, [%rd6+200];
	xor.b32  	%r333, %r333, %r273;
	ld.global.u32 	%r274, [%rd6+204];
	xor.b32  	%r332, %r332, %r274;
	ld.global.u32 	%r275, [%rd6+208];
	xor.b32  	%r331, %r331, %r275;
	ld.global.u32 	%r276, [%rd6+212];
	xor.b32  	%r330, %r330, %r276;
	ld.global.u32 	%r277, [%rd6+216];
	xor.b32  	%r329, %r329, %r277;
$L__BB1_28:
	and.b32  	%r279, %r199, 2048;
	setp.eq.s32 	%p15, %r279, 0;
	@%p15 bra 	$L__BB1_30;
	ld.global.u32 	%r280, [%rd6+220];
	xor.b32  	%r333, %r333, %r280;
	ld.global.u32 	%r281, [%rd6+224];
	xor.b32  	%r332, %r332, %r281;
	ld.global.u32 	%r282, [%rd6+228];
	xor.b32  	%r331, %r331, %r282;
	ld.global.u32 	%r283, [%rd6+232];
	xor.b32  	%r330, %r330, %r283;
	ld.global.u32 	%r284, [%rd6+236];
	xor.b32  	%r329, %r329, %r284;
$L__BB1_30:
	and.b32  	%r286, %r199, 4096;
	setp.eq.s32 	%p16, %r286, 0;
	@%p16 bra 	$L__BB1_32;
	ld.global.u32 	%r287, [%rd6+240];
	xor.b32  	%r333, %r333, %r287;
	ld.global.u32 	%r288, [%rd6+244];
	xor.b32  	%r332, %r332, %r288;
	ld.global.u32 	%r289, [%rd6+248];
	xor.b32  	%r331, %r331, %r289;
	ld.global.u32 	%r290, [%rd6+252];
	xor.b32  	%r330, %r330, %r290;
	ld.global.u32 	%r291, [%rd6+256];
	xor.b32  	%r329, %r329, %r291;
$L__BB1_32:
	and.b32  	%r293, %r199, 8192;
	setp.eq.s32 	%p17, %r293, 0;
	@%p17 bra 	$L__BB1_34;
	ld.global.u32 	%r294, [%rd6+260];
	xor.b32  	%r333, %r333, %r294;
	ld.global.u32 	%r295, [%rd6+264];
	xor.b32  	%r332, %r332, %r295;
	ld.global.u32 	%r296, [%rd6+268];
	xor.b32  	%r331, %r331, %r296;
	ld.global.u32 	%r297, [%rd6+272];
	xor.b32  	%r330, %r330, %r297;
	ld.global.u32 	%r298, [%rd6+276];
	xor.b32  	%r329, %r329, %r298;
$L__BB1_34:
	and.b32  	%r300, %r199, 16384;
	setp.eq.s32 	%p18, %r300, 0;
	@%p18 bra 	$L__BB1_36;
	ld.global.u32 	%r301, [%rd6+280];
	xor.b32  	%r333, %r333, %r301;
	ld.global.u32 	%r302, [%rd6+284];
	xor.b32  	%r332, %r332, %r302;
	ld.global.u32 	%r303, [%rd6+288];
	xor.b32  	%r331, %r331, %r303;
	ld.global.u32 	%r304, [%rd6+292];
	xor.b32  	%r330, %r330, %r304;
	ld.global.u32 	%r305, [%rd6+296];
	xor.b32  	%r329, %r329, %r305;
$L__BB1_36:
	and.b32  	%r307, %r199, 32768;
	setp.eq.s32 	%p19, %r307, 0;
	@%p19 bra 	$L__BB1_38;
	ld.global.u32 	%r308, [%rd6+300];
	xor.b32  	%r333, %r333, %r308;
	ld.global.u32 	%r309, [%rd6+304];
	xor.b32  	%r332, %r332, %r309;
	ld.global.u32 	%r310, [%rd6+308];
	xor.b32  	%r331, %r331, %r310;
	ld.global.u32 	%r311, [%rd6+312];
	xor.b32  	%r330, %r330, %r311;
	ld.global.u32 	%r312, [%rd6+316];
	xor.b32  	%r329, %r329, %r312;
$L__BB1_38:
	add.s32 	%r328, %r328, 16;
	setp.ne.s32 	%p20, %r328, 32;
	@%p20 bra 	$L__BB1_6;
	mad.lo.s32 	%r313, %r322, -31, %r11;
	add.s32 	%r322, %r313, 1;
	setp.ne.s32 	%p21, %r322, 5;
	@%p21 bra 	$L__BB1_5;
	st.global.u32 	[%rd2+4], %r333;
	st.global.u32 	[%rd2+8], %r332;
	st.global.u32 	[%rd2+12], %r331;
	st.global.u32 	[%rd2+16], %r330;
	st.global.u32 	[%rd2+20], %r329;
	add.s32 	%r316, %r316, 1;
	setp.lt.u32 	%p22, %r316, %r2;
	@%p22 bra 	$L__BB1_4;
$L__BB1_41:
	shr.u64 	%rd7, %rd17, 2;
	add.s32 	%r315, %r315, 1;
	setp.gt.u64 	%p23, %rd17, 3;
	mov.u64 	%rd17, %rd7;
	@%p23 bra 	$L__BB1_2;
$L__BB1_42:
	mov.b32 	%r314, 0;
	st.global.v2.u32 	[%rd2+24], {%r314, %r314};
	st.global.u32 	[%rd2+32], %r314;
	mov.b64 	%rd16, 0;
	st.global.u64 	[%rd2+40], %rd16;
	ret;

}


// ===== COMPILED SASS (sm_100) =====

	.target	sm_100

	.elftype	@"ET_EXEC"


//--------------------- .note.nv.tkinfo           --------------------------
	.section	.note.nv.tkinfo,"",@"SHT_NOTE"
	.sectionflags	@"SHF_NOTE_NV_TKINFO"
	.tkinfo
        /*0018*/ 	.word	0x00000002
        /*0030*/ 	.string	""
        /*0030*/ 	.string	"ptxas"
        /*0030*/ 	.string	"Cuda compilation tools, release 13.0, V13.0.88"
        /*0030*/ 	.string	"Build cuda_13.0.r13.0/compiler.36424714_0"
        /*0030*/ 	.string	"-arch sm_100 -m 64 "



//--------------------- .note.nv.cuinfo           --------------------------
	.section	.note.nv.cuinfo,"",@"SHT_NOTE"
	.sectionflags	@"SHF_NOTE_NV_CUINFO"
        /*0018*/ 	.short	0x0002
        /*001a*/ 	.short	0x0064
        /*001c*/ 	.short	0x0082
	.zero		2


//--------------------- .nv.info                  --------------------------
	.section	.nv.info,"",@"SHT_CUDA_INFO"
	.align	4


	//----- nvinfo : EIATTR_REGCOUNT
	.align		4
        /*0000*/ 	.byte	0x04, 0x2f
        /*0002*/ 	.short	(.L_10 - .L_9)
	.align		4
.L_9:
        /*0004*/ 	.word	index@(_Z14europeanOptioniiPfffP17curandStateXORWOW)
        /*0008*/ 	.word	0x00000014


	//----- nvinfo : EIATTR_FRAME_SIZE
	.align		4
.L_10:
        /*000c*/ 	.byte	0x04, 0x11
        /*000e*/ 	.short	(.L_12 - .L_11)
	.align		4
.L_11:
        /*0010*/ 	.word	index@($__internal_1_$__cuda_sm3x_div_rn_noftz_f32_slowpath)
        /*0014*/ 	.word	0x00000000


	//----- nvinfo : EIATTR_FRAME_SIZE
	.align		4
.L_12:
        /*0018*/ 	.byte	0x04, 0x11
        /*001a*/ 	.short	(.L_14 - .L_13)
	.align		4
.L_13:
        /*001c*/ 	.word	index@($__internal_0_$__cuda_sm20_sqrt_rn_f32_slowpath)
        /*0020*/ 	.word	0x00000000


	//----- nvinfo : EIATTR_FRAME_SIZE
	.align		4
.L_14:
        /*0024*/ 	.byte	0x04, 0x11
        /*0026*/ 	.short	(.L_16 - .L_15)
	.align		4
.L_15:
        /*0028*/ 	.word	index@(_Z14europeanOptioniiPfffP17curandStateXORWOW)
        /*002c*/ 	.word	0x00000000


	//----- nvinfo : EIATTR_REGCOUNT
	.align		4
.L_16:
        /*0030*/ 	.byte	0x04, 0x2f
        /*0032*/ 	.short	(.L_18 - .L_17)
	.align		4
.L_17:
        /*0034*/ 	.word	index@(_Z4initjP17curandStateXORWOW)
        /*0038*/ 	.word	0x0000001f


	//----- nvinfo : EIATTR_FRAME_SIZE
	.align		4
.L_18:
        /*003c*/ 	.byte	0x04, 0x11
        /*003e*/ 	.short	(.L_20 - .L_19)
	.align		4
.L_19:
        /*0040*/ 	.word	index@(_Z4initjP17curandStateXORWOW)
        /*0044*/ 	.word	0x00000000


	//----- nvinfo : EIATTR_MIN_STACK_SIZE
	.align		4
.L_20:
        /*0048*/ 	.byte	0x04, 0x12
        /*004a*/ 	.short	(.L_22 - .L_21)
	.align		4
.L_21:
        /*004c*/ 	.word	index@(_Z4initjP17curandStateXORWOW)
        /*0050*/ 	.word	0x00000000


	//----- nvinfo : EIATTR_MIN_STACK_SIZE
	.align		4
.L_22:
        /*0054*/ 	.byte	0x04, 0x12
        /*0056*/ 	.short	(.L_24 - .L_23)
	.align		4
.L_23:
        /*0058*/ 	.word	index@(_Z14europeanOptioniiPfffP17curandStateXORWOW)
        /*005c*/ 	.word	0x00000000
.L_24:


//--------------------- .nv.compat                --------------------------
	.section	.nv.compat,"",@"SHT_CUDA_COMPAT_INFO"
	.align	4
        /*0000*/ 	.byte	0x02, 0x09, 0x00, 0x00, 0x02, 0x02, 0x01, 0x00, 0x02, 0x05, 0x05, 0x00, 0x03, 0x07, 0x01, 0x01
        /*0010*/ 	.byte	0x02, 0x03, 0x00, 0x00, 0x02, 0x06, 0x01, 0x00, 0x04, 0x0b, 0x08, 0x00, 0x01, 0x00, 0x00, 0x00
        /*0020*/ 	.byte	0x00, 0x00, 0x00, 0x00


//--------------------- .nv.info._Z4initjP17curandStateXORWOW --------------------------
	.section	.nv.info._Z4initjP17curandStateXORWOW,"",@"SHT_CUDA_INFO"
	.sectionflags	@""
	.align	4


	//----- nvinfo : EIATTR_CUDA_API_VERSION
	.align		4
        /*0000*/ 	.byte	0x04, 0x37
        /*0002*/ 	.short	(.L_26 - .L_25)
.L_25:
        /*0004*/ 	.word	0x00000082


	//----- nvinfo : EIATTR_KPARAM_INFO
	.align		4
.L_26:
        /*0008*/ 	.byte	0x04, 0x17
        /*000a*/ 	.short	(.L_28 - .L_27)
.L_27:
        /*000c*/ 	.word	0x00000000
        /*0010*/ 	.short	0x0001
        /*0012*/ 	.short	0x0008
        /*0014*/ 	.byte	0x00, 0xf5, 0x21, 0x00


	//----- nvinfo : EIATTR_KPARAM_INFO
	.align		4
.L_28:
        /*0018*/ 	.byte	0x04, 0x17
        /*001a*/ 	.short	(.L_30 - .L_29)
.L_29:
        /*001c*/ 	.word	0x00000000
        /*0020*/ 	.short	0x0000
        /*0022*/ 	.short	0x0000
        /*0024*/ 	.byte	0x00, 0xf0, 0x11, 0x00


	//----- nvinfo : EIATTR_SPARSE_MMA_MASK
	.align		4
.L_30:
        /*0028*/ 	.byte	0x03, 0x50
        /*002a*/ 	.short	0x0000


	//----- nvinfo : EIATTR_MAXREG_COUNT
	.align		4
        /*002c*/ 	.byte	0x03, 0x1b
        /*002e*/ 	.short	0x00ff


	//----- nvinfo : EIATTR_MERCURY_ISA_VERSION
	.align		4
        /*0030*/ 	.byte	0x03, 0x5f
        /*0032*/ 	.short	0x0101


	//----- nvinfo : EIATTR_VRC_CTA_INIT_COUNT
	.align		4
        /*0034*/ 	.byte	0x02, 0x4a
	.zero		1
	.zero		1


	//----- nvinfo : EIATTR_EXIT_INSTR_OFFSETS
	.align		4
        /*0038*/ 	.byte	0x04, 0x1c
        /*003a*/ 	.short	(.L_32 - .L_31)


	//   ....[0]....
.L_31:
        /*003c*/ 	.word	0x00000ea0


	//----- nvinfo : EIATTR_CRS_STACK_SIZE
	.align		4
.L_32:
        /*0040*/ 	.byte	0x04, 0x1e
        /*0042*/ 	.short	(.L_34 - .L_33)
.L_33:
        /*0044*/ 	.word	0x00000000


	//----- nvinfo : EIATTR_CBANK_PARAM_SIZE
	.align		4
.L_34:
        /*0048*/ 	.byte	0x03, 0x19
        /*004a*/ 	.short	0x0010


	//----- nvinfo : EIATTR_PARAM_CBANK
	.align		4
        /*004c*/ 	.byte	0x04, 0x0a
        /*004e*/ 	.short	(.L_36 - .L_35)
	.align		4
.L_35:
        /*0050*/ 	.word	index@(.nv.constant0._Z4initjP17curandStateXORWOW)
        /*0054*/ 	.short	0x0380
        /*0056*/ 	.short	0x0010


	//----- nvinfo : EIATTR_SW_WAR
	.align		4
.L_36:
        /*0058*/ 	.byte	0x04, 0x36
        /*005a*/ 	.short	(.L_38 - .L_37)
.L_37:
        /*005c*/ 	.word	0x00000008
.L_38:


//--------------------- .nv.info._Z14europeanOptioniiPfffP17curandStateXORWOW --------------------------
	.section	.nv.info._Z14europeanOptioniiPfffP17curandStateXORWOW,"",@"SHT_CUDA_INFO"
	.sectionflags	@""
	.align	4


	//----- nvinfo : EIATTR_CUDA_API_VERSION
	.align		4
        /*0000*/ 	.byte	0x04, 0x37
        /*0002*/ 	.short	(.L_40 - .L_39)
.L_39:
        /*0004*/ 	.word	0x00000082


	//----- nvinfo : EIATTR_KPARAM_INFO
	.align		4
.L_40:
        /*0008*/ 	.byte	0x04, 0x17
        /*000a*/ 	.short	(.L_42 - .L_41)
.L_41:
        /*000c*/ 	.word	0x00000000
        /*0010*/ 	.short	0x0005
        /*0012*/ 	.short	0x0018
        /*0014*/ 	.byte	0x00, 0xf5, 0x21, 0x00


	//----- nvinfo : EIATTR_KPARAM_INFO
	.align		4
.L_42:
        /*0018*/ 	.byte	0x04, 0x17
        /*001a*/ 	.short	(.L_44 - .L_43)
.L_43:
        /*001c*/ 	.word	0x00000000
        /*0020*/ 	.short	0x0004
        /*0022*/ 	.short	0x0014
        /*0024*/ 	.byte	0x00, 0xf0, 0x11, 0x00


	//----- nvinfo : EIATTR_KPARAM_INFO
	.align		4
.L_44:
        /*0028*/ 	.byte	0x04, 0x17
        /*002a*/ 	.short	(.L_46 - .L_45)
.L_45:
        /*002c*/ 	.word	0x00000000
        /*0030*/ 	.short	0x0003
        /*0032*/ 	.short	0x0010
        /*0034*/ 	.byte	0x00, 0xf0, 0x11, 0x00


	//----- nvinfo : EIATTR_KPARAM_INFO
	.align		4
.L_46:
        /*0038*/ 	.byte	0x04, 0x17
        /*003a*/ 	.short	(.L_48 - .L_47)
.L_47:
        /*003c*/ 	.word	0x00000000
        /*0040*/ 	.short	0x0002
        /*0042*/ 	.short	0x0008
        /*0044*/ 	.byte	0x00, 0xf5, 0x21, 0x00


	//----- nvinfo : EIATTR_KPARAM_INFO
	.align		4
.L_48:
        /*0048*/ 	.byte	0x04, 0x17
        /*004a*/ 	.short	(.L_50 - .L_49)
.L_49:
        /*004c*/ 	.word	0x00000000
        /*0050*/ 	.short	0x0001
        /*0052*/ 	.short	0x0004
        /*0054*/ 	.byte	0x00, 0xf0, 0x11, 0x00


	//----- nvinfo : EIATTR_KPARAM_INFO
	.align		4
.L_50:
        /*0058*/ 	.byte	0x04, 0x17
        /*005a*/ 	.short	(.L_52 - .L_51)
.L_51:
        /*005c*/ 	.word	0x00000000
        /*0060*/ 	.short	0x0000
        /*0062*/ 	.short	0x0000
        /*0064*/ 	.byte	0x00, 0xf0, 0x11, 0x00


	//----- nvinfo : EIATTR_SPARSE_MMA_MASK
	.align		4
.L_52:
        /*0068*/ 	.byte	0x03, 0x50
        /*006a*/ 	.short	0x0000


	//----- nvinfo : EIATTR_MAXREG_COUNT
	.align		4
        /*006c*/ 	.byte	0x03, 0x1b
        /*006e*/ 	.short	0x00ff


	//----- nvinfo : EIATTR_MERCURY_ISA_VERSION
	.align		4
        /*0070*/ 	.byte	0x03, 0x5f
        /*0072*/ 	.short	0x0101


	//----- nvinfo : EIATTR_VRC_CTA_INIT_COUNT
	.align		4
        /*0074*/ 	.byte	0x02, 0x4a
	.zero		1
	.zero		1


	//----- nvinfo : EIATTR_EXIT_INSTR_OFFSETS
	.align		4
        /*0078*/ 	.byte	0x04, 0x1c
        /*007a*/ 	.short	(.L_54 - .L_53)


	//   ....[0]....
.L_53:
        /*007c*/ 	.word	0x00000070


	//   ....[1]....
        /*0080*/ 	.word	0x00000800


	//   ....[2]....
        /*0084*/ 	.word	0x00000820


	//----- nvinfo : EIATTR_CRS_STACK_SIZE
	.align		4
.L_54:
        /*0088*/ 	.byte	0x04, 0x1e
        /*008a*/ 	.short	(.L_56 - .L_55)
.L_55:
        /*008c*/ 	.word	0x00000000


	//----- nvinfo : EIATTR_CBANK_PARAM_SIZE
	.align		4
.L_56:
        /*0090*/ 	.byte	0x03, 0x19
        /*0092*/ 	.short	0x0020


	//----- nvinfo : EIATTR_PARAM_CBANK
	.align		4
        /*0094*/ 	.byte	0x04, 0x0a
        /*0096*/ 	.short	(.L_58 - .L_57)
	.align		4
.L_57:
        /*0098*/ 	.word	index@(.nv.constant0._Z14europeanOptioniiPfffP17curandStateXORWOW)
        /*009c*/ 	.short	0x0380
        /*009e*/ 	.short	0x0020


	//----- nvinfo : EIATTR_SW_WAR
	.align		4
.L_58:
        /*00a0*/ 	.byte	0x04, 0x36
        /*00a2*/ 	.short	(.L_60 - .L_59)
.L_59:
        /*00a4*/ 	.word	0x00000008
.L_60:


//--------------------- .nv.callgraph             --------------------------
	.section	.nv.callgraph,"",@"SHT_CUDA_CALLGRAPH"
	.align	4
	.sectionentsize	8
	.align		4
        /*0000*/ 	.word	0x00000000
	.align		4
        /*0004*/ 	.word	0xffffffff
	.align		4
        /*0008*/ 	.word	0x00000000
	.align		4
        /*000c*/ 	.word	0xfffffffe
	.align		4
        /*0010*/ 	.word	0x00000000
	.align		4
        /*0014*/ 	.word	0xfffffffd
	.align		4
        /*0018*/ 	.word	0x00000000
	.align		4
        /*001c*/ 	.word	0xfffffffc


//--------------------- .nv.constant4             --------------------------
	.section	.nv.constant4,"a",@progbits
	.align	8
	.align		8
.nv.constant4:
        /*0000*/ 	.dword	precalc_xorwow_matrix
	.align		8
        /*0008*/ 	.dword	precalc_xorwow_offset_matrix
	.align		8
        /*0010*/ 	.dword	mrg32k3aM1
	.align		8
        /*0018*/ 	.dword	mrg32k3aM2
	.align		8
        /*0020*/ 	.dword	mrg32k3aM1SubSeq
	.align		8
        /*0028*/ 	.dword	mrg32k3aM2SubSeq
	.align		8
        /*0030*/ 	.dword	mrg32k3aM1Seq
	.align		8
        /*0038*/ 	.dword	mrg32k3aM2Seq


//--------------------- .nv.constant3             --------------------------
	.section	.nv.constant3,"a",@progbits
	.align	8
.nv.constant3:
	.type		__cr_lgamma_table,@object
	.size		__cr_lgamma_table,(.L_8 - __cr_lgamma_table)
__cr_lgamma_table:
        /*0000*/ 	.byte	0x00, 0x00, 0x00, 0x00, 0x00, 0x00, 0x00, 0x00, 0x00, 0x00, 0x00, 0x00, 0x00, 0x00, 0x00, 0x00
        /*0010*/ 	.byte	0xef, 0x39, 0xfa, 0xfe, 0x42, 0x2e, 0xe6, 0x3f, 0x02, 0x20, 0x2a, 0xfa, 0x0b, 0xab, 0xfc, 0x3f
        /*0020*/ 	.byte	0xf9, 0x2c, 0x92, 0x7c, 0xa7, 0x6c, 0x09, 0x40, 0xc9, 0x79, 0x44, 0x3c, 0x64, 0x26, 0x13, 0x40
        /*0030*/ 	.byte	0xca, 0x01, 0xcf, 0x3a, 0x27, 0x51, 0x1a, 0x40, 0x30, 0xcc, 0x2d, 0xf3, 0xe1, 0x0c, 0x21, 0x40
        /*0040*/ 	.byte	0x0d, 0xb7, 0xfc, 0x82, 0x8e, 0x35, 0x25, 0x40
.L_8:


//--------------------- .text._Z4initjP17curandStateXORWOW --------------------------
	.section	.text._Z4initjP17curandStateXORWOW,"ax",@progbits
	.align	128
        .global         _Z4initjP17curandStateXORWOW
        .type           _Z4initjP17curandStateXORWOW,@function
        .size           _Z4initjP17curandStateXORWOW,(.L_x_35 - _Z4initjP17curandStateXORWOW)
        .other          _Z4initjP17curandStateXORWOW,@"STO_CUDA_ENTRY STV_DEFAULT"
_Z4initjP17curandStateXORWOW:
.text._Z4initjP17curandStateXORWOW:
[----:B------:R-:W-:Y:S01]  /*0000*/  LDC R1, c[0x0][0x37c] ;  /* 0x0000df00ff017b82 */ /* 0x000fe20000000800 */
[----:B------:R-:W0:Y:S07]  /*0010*/  S2R R0, SR_TID.X ;  /* 0x0000000000007919 */ /* 0x000e2e0000002100 */
[----:B------:R-:W1:Y:S01]  /*0020*/  LDC R2, c[0x0][0x380] ;  /* 0x0000e000ff027b82 */ /* 0x000e620000000800 */
[----:B------:R-:W0:Y:S01]  /*0030*/  LDCU UR6, c[0x0][0x360] ;  /* 0x00006c00ff0677ac */ /* 0x000e220008000800 */
[----:B------:R-:W-:Y:S01]  /*0040*/  IMAD.MOV.U32 R9, RZ, RZ, -0x75bd8fc ;  /* 0xf8a42704ff097424 */ /* 0x000fe200078e00ff */
[----:B------:R-:W0:Y:S01]  /*0050*/  S2R R3, SR_CTAID.X ;  /* 0x0000000000037919 */ /* 0x000e220000002500 */
[----:B------:R-:W-:Y:S01]  /*0060*/  IMAD.MOV.U32 R10, RZ, RZ, -0x23270784 ;  /* 0xdcd8f87cff0a7424 */ /* 0x000fe200078e00ff */
[----:B------:R-:W2:Y:S01]  /*0070*/  LDCU.64 UR4, c[0x0][0x358] ;  /* 0x00006b00ff0477ac */ /* 0x000ea20008000a00 */
[----:B------:R-:W-:Y:S02]  /*0080*/  BSSY.RECONVERGENT B0, `(.L_x_0) ;  /* 0x00000de000007945 */ /* 0x000fe40003800200 */
[----:B------:R-:W3:Y:S01]  /*0090*/  LDC.64 R6, c[0x0][0x388] ;  /* 0x0000e200ff067b82 */ /* 0x000ee20000000a00 */
[----:B-1----:R-:W-:-:S05]  /*00a0*/  LOP3.LUT R2, R2, 0xaad26b49, RZ, 0x3c, !PT ;  /* 0xaad26b4902027812 */ /* 0x002fca00078e3cff */
[----:B------:R-:W-:-:S04]  /*00b0*/  IMAD R2, R2, 0x4182bed5, RZ ;  /* 0x4182bed502027824 */ /* 0x000fc800078e02ff */
[C---:B------:R-:W-:Y:S01]  /*00c0*/  VIADD R4, R2.reuse, 0xd9f6dc18 ;  /* 0xd9f6dc1802047836 */ /* 0x040fe20000000000 */
[C---:B------:R-:W-:Y:S01]  /*00d0*/  LOP3.LUT R8, R2.reuse, 0x159a55e5, RZ, 0x3c, !PT ;  /* 0x159a55e502087812 */ /* 0x040fe200078e3cff */
[----:B0-----:R-:W-:Y:S02]  /*00e0*/  IMAD R0, R3, UR6, R0 ;  /* 0x0000000603007c24 */ /* 0x001fe4000f8e0200 */
[----:B------:R-:W-:Y:S02]  /*00f0*/  VIADD R5, R2, 0x75bcd15 ;  /* 0x075bcd1502057836 */ /* 0x000fe40000000000 */
[C---:B---3--:R-:W-:Y:S01]  /*0100*/  IMAD.WIDE.U32 R6, R0.reuse, 0x30, R6 ;  /* 0x0000003000067825 */ /* 0x048fe200078e0006 */
[----:B------:R-:W-:-:S03]  /*0110*/  ISETP.NE.AND P0, PT, R0, RZ, PT ;  /* 0x000000ff0000720c */ /* 0x000fc60003f05270 */
[----:B------:R-:W-:Y:S01]  /*0120*/  VIADD R11, R2, 0x583f19 ;  /* 0x00583f19020b7836 */ /* 0x000fe20000000000 */
[----:B--2---:R0:W-:Y:S04]  /*0130*/  STG.E.64 desc[UR4][R6.64], R4 ;  /* 0x0000000406007986 */ /* 0x0041e8000c101b04 */
[----:B------:R0:W-:Y:S04]  /*0140*/  STG.E.64 desc[UR4][R6.64+0x8], R8 ;  /* 0x0000080806007986 */ /* 0x0001e8000c101b04 */
[----:B------:R0:W-:Y:S01]  /*0150*/  STG.E.64 desc[UR4][R6.64+0x10], R10 ;  /* 0x0000100a06007986 */ /* 0x0001e2000c101b04 */
[----:B------:R-:W-:Y:S05]  /*0160*/  @!P0 BRA `(.L_x_1) ;  /* 0x0000000c003c8947 */ /* 0x000fea0003800000 */
[----:B------:R-:W-:-:S07]  /*0170*/  CS2R R12, SRZ ;  /* 0x00000000000c7805 */ /* 0x000fce000001ff00 */
.L_x_7:
[----:B-1----:R-:W-:Y:S01]  /*0180*/  LOP3.LUT R2, R0, 0x3, RZ, 0xc0, !PT ;  /* 0x0000000300027812 */ /* 0x002fe200078ec0ff */
[----:B------:R-:W-:Y:S03]  /*0190*/  BSSY.RECONVERGENT B1, `(.L_x_2) ;  /* 0x00000c6000017945 */ /* 0x000fe60003800200 */
[----:B------:R-:W-:-:S04]  /*01a0*/  ISETP.NE.U32.AND P0, PT, R2, RZ, PT ;  /* 0x000000ff0200720c */ /* 0x000fc80003f05070 */
[----:B------:R-:W-:-:S13]  /*01b0*/  ISETP.NE.AND.EX P0, PT, RZ, RZ, PT, P0 ;  /* 0x000000ffff00720c */ /* 0x000fda0003f05300 */
[----:B------:R-:W-:Y:S05]  /*01c0*/  @!P0 BRA `(.L_x_3) ;  /* 0x0000000c00088947 */ /* 0x000fea0003800000 */
[----:B0-----:R-:W0:Y:S01]  /*01d0*/  LDC.64 R8, c[0x4][RZ] ;  /* 0x01000000ff087b82 */ /* 0x001e220000000a00 */
[----:B------:R-:W-:Y:S02]  /*01e0*/  IMAD.MOV.U32 R14, RZ, RZ, RZ ;  /* 0x000000ffff0e7224 */ /* 0x000fe400078e00ff */
[----:B0-----:R-:W-:-:S07]  /*01f0*/  IMAD.WIDE.U32 R8, R12, 0xc80, R8 ;  /* 0x00000c800c087825 */ /* 0x001fce00078e0008 */
.L_x_6:
[----:B-1----:R-:W-:Y:S01]  /*0200*/  IMAD.MOV.U32 R15, RZ, RZ, RZ ;  /* 0x000000ffff0f7224 */ /* 0x002fe200078e00ff */
[----:B------:R-:W-:Y:S01]  /*0210*/  CS2R R2, SRZ ;  /* 0x0000000000027805 */ /* 0x000fe2000001ff00 */
[----:B------:R-:W-:Y:S01]  /*0220*/  IMAD.MOV.U32 R17, RZ, RZ, RZ ;  /* 0x000000ffff117224 */ /* 0x000fe200078e00ff */
[----:B------:R-:W-:-:S07]  /*0230*/  CS2R R4, SRZ ;  /* 0x0000000000047805 */ /* 0x000fce000001ff00 */
.L_x_5:
[----:B------:R-:W-:-:S05]  /*0240*/  IMAD.WIDE.U32 R10, R17, 0x4, R6 ;  /* 0x00000004110a7825 */ /* 0x000fca00078e0006 */
[----:B------:R0:W5:Y:S01]  /*0250*/  LDG.E R16, desc[UR4][R10.64+0x4] ;  /* 0x000004040a107981 */ /* 0x000162000c1e1900 */
[----:B------:R-:W-:-:S07]  /*0260*/  IMAD.MOV.U32 R19, RZ, RZ, RZ ;  /* 0x000000ffff137224 */ /* 0x000fce00078e00ff */
.L_x_4:
[----:B-----5:R-:W-:Y:S01]  /*0270*/  SHF.R.U32.HI R24, RZ, R19, R16 ;  /* 0x00000013ff187219 */ /* 0x020fe20000011610 */
[----:B0-----:R-:W-:-:S03]  /*0280*/  IMAD.SHL.U32 R10, R17, 0x20, RZ ;  /* 0x00000020110a7824 */ /* 0x001fc600078e00ff */
[----:B------:R-:W-:Y:S01]  /*0290*/  LOP3.LUT R11, R24, 0x1, RZ, 0xc0, !PT ;  /* 0x00000001180b7812 */ /* 0x000fe200078ec0ff */
[----:B------:R-:W-:-:S03]  /*02a0*/  IMAD.IADD R10, R10, 0x1, R19 ;  /* 0x000000010a0a7824 */ /* 0x000fc600078e0213 */
[----:B------:R-:W-:Y:S01]  /*02b0*/  ISETP.NE.U32.AND P0, PT, R11, 0x1, PT ;  /* 0x000000010b00780c */ /* 0x000fe20003f05070 */
[----:B------:R-:W-:-:S03]  /*02c0*/  IMAD R11, R10, 0x5, RZ ;  /* 0x000000050a0b7824 */ /* 0x000fc600078e02ff */
[----:B------:R-:W-:Y:S01]  /*02d0*/  R2P PR, R24, 0x7e ;  /* 0x0000007e18007804 */ /* 0x000fe20000000000 */
[----:B------:R-:W-:-:S08]  /*02e0*/  IMAD.WIDE.U32 R10, R11, 0x4, R8 ;  /* 0x000000040b0a7825 */ /* 0x000fd000078e0008 */
[----:B------:R-:W2:Y:S04]  /*02f0*/  @!P0 LDG.E R18, desc[UR4][R10.64] ;  /* 0x000000040a128981 */ /* 0x000ea8000c1e1900 */
[----:B------:R-:W3:Y:S04]  /*0300*/  @!P0 LDG.E R20, desc[UR4][R10.64+0x10] ;  /* 0x000010040a148981 */ /* 0x000ee8000c1e1900 */
[----:B------:R-:W4:Y:S04]  /*0310*/  @P1 LDG.E R22, desc[UR4][R10.64+0x14] ;  /* 0x000014040a161981 */ /* 0x000f28000c1e1900 */
[----:B------:R-:W4:Y:S04]  /*0320*/  @P2 LDG.E R26, desc[UR4][R10.64+0x28] ;  /* 0x000028040a1a2981 */ /* 0x000f28000c1e1900 */
[----:B------:R-:W4:Y:S04]  /*0330*/  @!P0 LDG.E R21, desc[UR4][R10.64+0x4] ;  /* 0x000004040a158981 */ /* 0x000f28000c1e1900 */
[----:B------:R-:W4:Y:S04]  /*0340*/  @!P0 LDG.E R23, desc[UR4][R10.64+0xc] ;  /* 0x00000c040a178981 */ /* 0x000f28000c1e1900 */
[----:B------:R-:W4:Y:S04]  /*0350*/  @P1 LDG.E R25, desc[UR4][R10.64+0x18] ;  /* 0x000018040a191981 */ /* 0x000f28000c1e1900 */
[----:B------:R-:W4:Y:S04]  /*0360*/  @P3 LDG.E R28, desc[UR4][R10.64+0x3c] ;  /* 0x00003c040a1c3981 */ /* 0x000f28000c1e1900 */
[----:B------:R-:W4:Y:S01]  /*0370*/  @P6 LDG.E R27, desc[UR4][R10.64+0x7c] ;  /* 0x00007c040a1b6981 */ /* 0x000f22000c1e1900 */
[----:B--2---:R-:W-:-:S03]  /*0380*/  @!P0 LOP3.LUT R15, R15, R18, RZ, 0x3c, !PT ;  /* 0x000000120f0f8212 */ /* 0x004fc600078e3cff */
[----:B------:R-:W2:Y:S01]  /*0390*/  @!P0 LDG.E R18, desc[UR4][R10.64+0x8] ;  /* 0x000008040a128981 */ /* 0x000ea2000c1e1900 */
[----:B---3--:R-:W-:-:S03]  /*03a0*/  @!P0 LOP3.LUT R3, R3, R20, RZ, 0x3c, !PT ;  /* 0x0000001403038212 */ /* 0x008fc600078e3cff */
[----:B------:R-:W3:Y:S01]  /*03b0*/  @P1 LDG.E R20, desc[UR4][R10.64+0x24] ;  /* 0x000024040a141981 */ /* 0x000ee2000c1e1900 */
[----:B----4-:R-:W-:-:S03]  /*03c0*/  @P1 LOP3.LUT R15, R15, R22, RZ, 0x3c, !PT ;  /* 0x000000160f0f1212 */ /* 0x010fc600078e3cff */
[----:B------:R-:W4:Y:S01]  /*03d0*/  @P2 LDG.E R22, desc[UR4][R10.64+0x38] ;  /* 0x000038040a162981 */ /* 0x000f22000c1e1900 */
[----:B------:R-:W-:-:S03]  /*03e0*/  @P2 LOP3.LUT R15, R15, R26, RZ, 0x3c, !PT ;  /* 0x0000001a0f0f2212 */ /* 0x000fc600078e3cff */
[----:B------:R-:W4:Y:S01]  /*03f0*/  @P4 LDG.E R26, desc[UR4][R10.64+0x50] ;  /* 0x000050040a1a4981 */ /* 0x000f22000c1e1900 */
[----:B------:R-:W-:-:S03]  /*0400*/  @!P0 LOP3.LUT R4, R4, R21, RZ, 0x3c, !PT ;  /* 0x0000001504048212 */ /* 0x000fc600078e3cff */
[----:B------:R-:W4:Y:S01]  /*0410*/  @P1 LDG.E R21, desc[UR4][R10.64+0x20] ;  /* 0x000020040a151981 */ /* 0x000f22000c1e1900 */
[----:B------:R-:W-:-:S03]  /*0420*/  @!P0 LOP3.LUT R2, R2, R23, RZ, 0x3c, !PT ;  /* 0x0000001702028212 */ /* 0x000fc600078e3cff */
[----:B------:R-:W4:Y:S01]  /*0430*/  @P2 LDG.E R23, desc[UR4][R10.64+0x2c] ;  /* 0x00002c040a172981 */ /* 0x000f22000c1e1900 */
[----:B------:R-:W-:-:S03]  /*0440*/  @P1 LOP3.LUT R4, R4, R25, RZ, 0x3c, !PT ;  /* 0x0000001904041212 */ /* 0x000fc600078e3cff */
[----:B------:R-:W4:Y:S01]  /*0450*/  @P2 LDG.E R25, desc[UR4][R10.64+0x34] ;  /* 0x000034040a192981 */ /* 0x000f22000c1e1900 */
[----:B--2---:R-:W-:-:S03]  /*0460*/  @!P0 LOP3.LUT R5, R5, R18, RZ, 0x3c, !PT ;  /* 0x0000001205058212 */ /* 0x004fc600078e3cff */
[----:B------:R-:W2:Y:S01]  /*0470*/  @P1 LDG.E R18, desc[UR4][R10.64+0x1c] ;  /* 0x00001c040a121981 */ /* 0x000ea2000c1e1900 */
[----:B---3--:R-:W-:-:S03]  /*0480*/  @P1 LOP3.LUT R3, R3, R20, RZ, 0x3c, !PT ;  /* 0x0000001403031212 */ /* 0x008fc600078e3cff */
[----:B------:R-:W3:Y:S01]  /*0490*/  @P2 LDG.E R20, desc[UR4][R10.64+0x30] ;  /* 0x000030040a142981 */ /* 0x000ee2000c1e1900 */
[----:B----4-:R-:W-:-:S03]  /*04a0*/  @P2 LOP3.LUT R3, R3, R22, RZ, 0x3c, !PT ;  /* 0x0000001603032212 */ /* 0x010fc600078e3cff */
[----:B------:R-:W4:Y:S01]  /*04b0*/  @P3 LDG.E R22, desc[UR4][R10.64+0x4c] ;  /* 0x00004c040a163981 */ /* 0x000f22000c1e1900 */
[----:B------:R-:W-:-:S04]  /*04c0*/  @P3 LOP3.LUT R15, R15, R28, RZ, 0x3c, !PT ;  /* 0x0000001c0f0f3212 */ /* 0x000fc800078e3cff */
[----:B------:R-:W-:Y:S02]  /*04d0*/  @P4 LOP3.LUT R15, R15, R26, RZ, 0x3c, !PT ;  /* 0x0000001a0f0f4212 */ /* 0x000fe400078e3cff */
[----:B------:R-:W-:Y:S01]  /*04e0*/  @P1 LOP3.LUT R2, R2, R21, RZ, 0x3c, !PT ;  /* 0x0000001502021212 */ /* 0x000fe200078e3cff */
[----:B------:R-:W4:Y:S04]  /*04f0*/  @P5 LDG.E R26, desc[UR4][R10.64+0x64] ;  /* 0x000064040a1a5981 */ /* 0x000f28000c1e1900 */
[----:B------:R-:W4:Y:S01]  /*0500*/  @P3 LDG.E R21, desc[UR4][R10.64+0x40] ;  /* 0x000040040a153981 */ /* 0x000f22000c1e1900 */
[----:B------:R-:W-:Y:S02]  /*0510*/  @P2 LOP3.LUT R4, R4, R23, RZ, 0x3c, !PT ;  /* 0x0000001704042212 */ /* 0x000fe400078e3cff */
[----:B------:R-:W-:Y:S01]  /*0520*/  @P2 LOP3.LUT R2, R2, R25, RZ, 0x3c, !PT ;  /* 0x0000001902022212 */ /* 0x000fe200078e3cff */
[----:B------:R-:W4:Y:S04]  /*0530*/  @P3 LDG.E R23, desc[UR4][R10.64+0x48] ;  /* 0x000048040a173981 */ /* 0x000f28000c1e1900 */
[----:B------:R-:W4:Y:S01]  /*0540*/  @P4 LDG.E R25, desc[UR4][R10.64+0x54] ;  /* 0x000054040a194981 */ /* 0x000f22000c1e1900 */
[----:B--2---:R-:W-:-:S03]  /*0550*/  @P1 LOP3.LUT R5, R5, R18, RZ, 0x3c, !PT ;  /* 0x0000001205051212 */ /* 0x004fc600078e3cff */
[----:B------:R-:W2:Y:S01]  /*0560*/  @P3 LDG.E R18, desc[UR4][R10.64+0x44] ;  /* 0x000044040a123981 */ /* 0x000ea2000c1e1900 */
[----:B---3--:R-:W-:-:S03]  /*0570*/  @P2 LOP3.LUT R5, R5, R20, RZ, 0x3c, !PT ;  /* 0x0000001405052212 */ /* 0x008fc600078e3cff */
[----:B------:R-:W3:Y:S01]  /*0580*/  @P4 LDG.E R20, desc[UR4][R10.64+0x58] ;  /* 0x000058040a144981 */ /* 0x000ee2000c1e1900 */
[----:B----4-:R-:W-:-:S03]  /*0590*/  @P3 LOP3.LUT R3, R3, R22, RZ, 0x3c, !PT ;  /* 0x0000001603033212 */ /* 0x010fc600078e3cff */
[----:B------:R-:W4:Y:S01]  /*05a0*/  @P4 LDG.E R22, desc[UR4][R10.64+0x60] ;  /* 0x000060040a164981 */ /* 0x000f22000c1e1900 */
[----:B------:R-:W-:Y:S02]  /*05b0*/  LOP3.LUT P0, RZ, R24, 0x80, RZ, 0xc0, !PT ;  /* 0x0000008018ff7812 */ /* 0x000fe4000780c0ff */
[----:B------:R-:W-:Y:S02]  /*05c0*/  @P5 LOP3.LUT R15, R15, R26, RZ, 0x3c, !PT ;  /* 0x0000001a0f0f5212 */ /* 0x000fe400078e3cff */
[----:B------:R-:W4:Y:S01]  /*05d0*/  @P6 LDG.E R26, desc[UR4][R10.64+0x78] ;  /* 0x000078040a1a6981 */ /* 0x000f22000c1e1900 */
[----:B------:R-:W-:-:S03]  /*05e0*/  @P3 LOP3.LUT R4, R4, R21, RZ, 0x3c, !PT ;  /* 0x0000001504043212 */ /* 0x000fc600078e3cff */
[----:B------:R-:W4:Y:S01]  /*05f0*/  @P4 LDG.E R21, desc[UR4][R10.64+0x5c] ;  /* 0x00005c040a154981 */ /* 0x000f22000c1e1900 */
[----:B------:R-:W-:-:S03]  /*0600*/  @P3 LOP3.LUT R2, R2, R23, RZ, 0x3c, !PT ;  /* 0x0000001702023212 */ /* 0x000fc600078e3cff */
[----:B------:R-:W4:Y:S01]  /*0610*/  @P5 LDG.E R23, desc[UR4][R10.64+0x68] ;  /* 0x000068040a175981 */ /* 0x000f22000c1e1900 */
[----:B------:R-:W-:-:S03]  /*0620*/  @P4 LOP3.LUT R4, R4, R25, RZ, 0x3c, !PT ;  /* 0x0000001904044212 */ /* 0x000fc600078e3cff */
[----:B------:R-:W4:Y:S01]  /*0630*/  @P5 LDG.E R25, desc[UR4][R10.64+0x70] ;  /* 0x000070040a195981 */ /* 0x000f22000c1e1900 */
[----:B--2---:R-:W-:-:S03]  /*0640*/  @P3 LOP3.LUT R5, R5, R18, RZ, 0x3c, !PT ;  /* 0x0000001205053212 */ /* 0x004fc600078e3cff */
[----:B------:R-:W2:Y:S01]  /*0650*/  @P5 LDG.E R18, desc[UR4][R10.64+0x6c] ;  /* 0x00006c040a125981 */ /* 0x000ea2000c1e1900 */
[----:B---3--:R-:W-:-:S03]  /*0660*/  @P4 LOP3.LUT R5, R5, R20, RZ, 0x3c, !PT ;  /* 0x0000001405054212 */ /* 0x008fc600078e3cff */
[----:B------:R-:W3:Y:S01]  /*0670*/  @P5 LDG.E R20, desc[UR4][R10.64+0x74] ;  /* 0x000074040a145981 */ /* 0x000ee2000c1e1900 */
[----:B----4-:R-:W-:-:S03]  /*0680*/  @P4 LOP3.LUT R3, R3, R22, RZ, 0x3c, !PT ;  /* 0x0000001603034212 */ /* 0x010fc600078e3cff */
[----:B------:R-:W4:Y:S01]  /*0690*/  @P0 LDG.E R22, desc[UR4][R10.64+0x8c] ;  /* 0x00008c040a160981 */ /* 0x000f22000c1e1900 */
[----:B------:R-:W-:-:S03]  /*06a0*/  @P6 LOP3.LUT R15, R15, R26, RZ, 0x3c, !PT ;  /* 0x0000001a0f0f6212 */ /* 0x000fc600078e3cff */
        /* <DEDUP_REMOVED lines=13> */
[----:B------:R-:W-:Y:S02]  /*0780*/  @P6 LOP3.LUT R4, R4, R27, RZ, 0x3c, !PT ;  /* 0x0000001b04046212 */ /* 0x000fe400078e3cff */
[----:B------:R-:W-:Y:S02]  /*0790*/  @P6 LOP3.LUT R2, R2, R21, RZ, 0x3c, !PT ;  /* 0x0000001502026212 */ /* 0x000fe400078e3cff */
[----:B------:R-:W-:Y:S02]  /*07a0*/  @P0 LOP3.LUT R4, R4, R23, RZ, 0x3c, !PT ;  /* 0x0000001704040212 */ /* 0x000fe400078e3cff */
[----:B------:R-:W-:Y:S02]  /*07b0*/  @P0 LOP3.LUT R2, R2, R25, RZ, 0x3c, !PT ;  /* 0x0000001902020212 */ /* 0x000fe400078e3cff */
[----:B--2---:R-:W-:Y:S02]  /*07c0*/  @P6 LOP3.LUT R5, R5, R18, RZ, 0x3c, !PT ;  /* 0x0000001205056212 */ /* 0x004fe400078e3cff */
[----:B---3--:R-:W-:-:S02]  /*07d0*/  @P6 LOP3.LUT R3, R3, R20, RZ, 0x3c, !PT ;  /* 0x0000001403036212 */ /* 0x008fc400078e3cff */
[----:B----4-:R-:W-:Y:S02]  /*07e0*/  @P0 LOP3.LUT R5, R5, R22, RZ, 0x3c, !PT ;  /* 0x0000001605050212 */ /* 0x010fe400078e3cff */
[----:B------:R-:W-:Y:S02]  /*07f0*/  @P0 LOP3.LUT R3, R3, R26, RZ, 0x3c, !PT ;  /* 0x0000001a03030212 */ /* 0x000fe400078e3cff */
[----:B------:R-:W-:-:S13]  /*0800*/  R2P PR, R24.B1, 0x7f ;  /* 0x0000007f18007804 */ /* 0x000fda0000001000 */
[----:B------:R-:W2:Y:S04]  /*0810*/  @P0 LDG.E R18, desc[UR4][R10.64+0xa0] ;  /* 0x0000a0040a120981 */ /* 0x000ea8000c1e1900 */
[----:B------:R-:W3:Y:S04]  /*0820*/  @P1 LDG.E R22, desc[UR4][R10.64+0xb4] ;  /* 0x0000b4040a161981 */ /* 0x000ee8000c1e1900 */
[----:B------:R-:W4:Y:S04]  /*0830*/  @P2 LDG.E R26, desc[UR4][R10.64+0xc8] ;  /* 0x0000c8040a1a2981 */ /* 0x000f28000c1e1900 */
[----:B------:R-:W4:Y:S04]  /*0840*/  @P3 LDG.E R28, desc[UR4][R10.64+0xdc] ;  /* 0x0000dc040a1c3981 */ /* 0x000f28000c1e1900 */
[----:B------:R-:W4:Y:S04]  /*0850*/  @P0 LDG.E R23, desc[UR4][R10.64+0xa4] ;  /* 0x0000a4040a170981 */ /* 0x000f28000c1e1900 */
[----:B------:R-:W4:Y:S04]  /*0860*/  @P0 LDG.E R20, desc[UR4][R10.64+0xa8] ;  /* 0x0000a8040a140981 */ /* 0x000f28000c1e1900 */
[----:B------:R-:W4:Y:S04]  /*0870*/  @P4 LDG.E R25, desc[UR4][R10.64+0xf0] ;  /* 0x0000f0040a194981 */ /* 0x000f28000c1e1900 */
        /* <DEDUP_REMOVED lines=21> */
[----:B------:R-:W-:Y:S02]  /*09d0*/  LOP3.LUT P0, RZ, R24, 0x8000, RZ, 0xc0, !PT ;  /* 0x0000800018ff7812 */ /* 0x000fe4000780c0ff */
[----:B----4-:R-:W-:Y:S01]  /*09e0*/  @P5 LOP3.LUT R15, R15, R26, RZ, 0x3c, !PT ;  /* 0x0000001a0f0f5212 */ /* 0x010fe200078e3cff */
[----:B------:R-:W4:Y:S04]  /*09f0*/  @P3 LDG.E R24, desc[UR4][R10.64+0xe4] ;  /* 0x0000e4040a183981 */ /* 0x000f28000c1e1900 */
[----:B------:R-:W2:Y:S01]  /*0a00*/  @P6 LDG.E R26, desc[UR4][R10.64+0x118] ;  /* 0x000118040a1a6981 */ /* 0x000ea2000c1e1900 */
        /* <DEDUP_REMOVED lines=8> */
[----:B---3--:R-:W-:-:S03]  /*0a90*/  @P2 LOP3.LUT R3, R3, R22, RZ, 0x3c, !PT ;  /* 0x0000001603032212 */ /* 0x008fc600078e3cff */
[----:B------:R-:W3:Y:S01]  /*0aa0*/  @P4 LDG.E R22, desc[UR4][R10.64+0x100] ;  /* 0x000100040a164981 */ /* 0x000ee2000c1e1900 */
[----:B--2---:R-:W-:-:S03]  /*0ab0*/  @P6 LOP3.LUT R15, R15, R26, RZ, 0x3c, !PT ;  /* 0x0000001a0f0f6212 */ /* 0x004fc600078e3cff */
[----:B------:R-:W2:Y:S01]  /*0ac0*/  @P0 LDG.E R26, desc[UR4][R10.64+0x12c] ;  /* 0x00012c040a1a0981 */ /* 0x000ea2000c1e1900 */
[----:B----4-:R-:W-:-:S03]  /*0ad0*/  @P2 LOP3.LUT R2, R2, R23, RZ, 0x3c, !PT ;  /* 0x0000001702022212 */ /* 0x010fc600078e3cff */
[----:B------:R-:W4:Y:S01]  /*0ae0*/  @P4 LDG.E R23, desc[UR4][R10.64+0xfc] ;  /* 0x0000fc040a174981 */ /* 0x000f22000c1e1900 */
[----:B------:R-:W-:-:S03]  /*0af0*/  @P2 LOP3.LUT R5, R5, R20, RZ, 0x3c, !PT ;  /* 0x0000001405052212 */ /* 0x000fc600078e3cff */
[----:B------:R-:W4:Y:S01]  /*0b00*/  @P4 LDG.E R20, desc[UR4][R10.64+0xf8] ;  /* 0x0000f8040a144981 */ /* 0x000f22000c1e1900 */
[----:B------:R-:W-:Y:S02]  /*0b10*/  @P3 LOP3.LUT R2, R2, R27, RZ, 0x3c, !PT ;  /* 0x0000001b02023212 */ /* 0x000fe400078e3cff */
[----:B------:R-:W-:Y:S01]  /*0b20*/  @P3 LOP3.LUT R4, R4, R25, RZ, 0x3c, !PT ;  /* 0x0000001904043212 */ /* 0x000fe200078e3cff */
[----:B------:R-:W4:Y:S01]  /*0b30*/  @P5 LDG.E R27, desc[UR4][R10.64+0x110] ;  /* 0x000110040a1b5981 */ /* 0x000f22000c1e1900 */
[----:B------:R-:W-:-:S03]  /*0b40*/  @P3 LOP3.LUT R5, R5, R24, RZ, 0x3c, !PT ;  /* 0x0000001805053212 */ /* 0x000fc600078e3cff */
[----:B------:R-:W4:Y:S04]  /*0b50*/  @P5 LDG.E R25, desc[UR4][R10.64+0x108] ;  /* 0x000108040a195981 */ /* 0x000f28000c1e1900 */
        /* <DEDUP_REMOVED lines=19> */
[----:B------:R-:W-:-:S05]  /*0c90*/  VIADD R19, R19, 0x10 ;  /* 0x0000001013137836 */ /* 0x000fca0000000000 */
[----:B------:R-:W-:Y:S02]  /*0ca0*/  ISETP.NE.AND P1, PT, R19, 0x20, PT ;  /* 0x000000201300780c */ /* 0x000fe40003f25270 */
[----:B------:R-:W-:Y:S02]  /*0cb0*/  @P5 LOP3.LUT R3, R3, R18, RZ, 0x3c, !PT ;  /* 0x0000001203035212 */ /* 0x000fe400078e3cff */
[----:B------:R-:W-:Y:S02]  /*0cc0*/  @P6 LOP3.LUT R4, R4, R21, RZ, 0x3c, !PT ;  /* 0x0000001504046212 */ /* 0x000fe400078e3cff */
[----:B---3--:R-:W-:-:S04]  /*0cd0*/  @P6 LOP3.LUT R3, R3, R22, RZ, 0x3c, !PT ;  /* 0x0000001603036212 */ /* 0x008fc800078e3cff */
[----:B--2---:R-:W-:Y:S02]  /*0ce0*/  @P0 LOP3.LUT R3, R3, R26, RZ, 0x3c, !PT ;  /* 0x0000001a03030212 */ /* 0x004fe400078e3cff */
[----:B----4-:R-:W-:Y:S02]  /*0cf0*/  @P6 LOP3.LUT R2, R2, R23, RZ, 0x3c, !PT ;  /* 0x0000001702026212 */ /* 0x010fe400078e3cff */
[----:B------:R-:W-:Y:S02]  /*0d00*/  @P6 LOP3.LUT R5, R5, R20, RZ, 0x3c, !PT ;  /* 0x0000001405056212 */ /* 0x000fe400078e3cff */
[----:B------:R-:W-:Y:S02]  /*0d10*/  @P0 LOP3.LUT R2, R2, R27, RZ, 0x3c, !PT ;  /* 0x0000001b02020212 */ /* 0x000fe400078e3cff */
[----:B------:R-:W-:Y:S02]  /*0d20*/  @P0 LOP3.LUT R4, R4, R25, RZ, 0x3c, !PT ;  /* 0x0000001904040212 */ /* 0x000fe400078e3cff */
[----:B------:R-:W-:Y:S01]  /*0d30*/  @P0 LOP3.LUT R5, R5, R24, RZ, 0x3c, !PT ;  /* 0x0000001805050212 */ /* 0x000fe200078e3cff */
[----:B------:R-:W-:Y:S06]  /*0d40*/  @P1 BRA `(.L_x_4) ;  /* 0xfffffff400481947 */ /* 0x000fec000383ffff */
[----:B------:R-:W-:-:S05]  /*0d50*/  VIADD R17, R17, 0x1 ;  /* 0x0000000111117836 */ /* 0x000fca0000000000 */
[----:B------:R-:W-:-:S13]  /*0d60*/  ISETP.NE.AND P0, PT, R17, 0x5, PT ;  /* 0x000000051100780c */ /* 0x000fda0003f05270 */
[----:B------:R-:W-:Y:S05]  /*0d70*/  @P0 BRA `(.L_x_5) ;  /* 0xfffffff400300947 */ /* 0x000fea000383ffff */
[----:B------:R1:W-:Y:S01]  /*0d80*/  STG.E.64 desc[UR4][R6.64+0x8], R4 ;  /* 0x0000080406007986 */ /* 0x0003e2000c101b04 */
[----:B------:R-:W-:Y:S01]  /*0d90*/  VIADD R14, R14, 0x1 ;  /* 0x000000010e0e7836 */ /* 0x000fe20000000000 */
[----:B------:R-:W-:Y:S02]  /*0da0*/  LOP3.LUT R11, R0, 0x3, RZ, 0xc0, !PT ;  /* 0x00000003000b7812 */ /* 0x000fe400078ec0ff */
[----:B------:R1:W-:Y:S02]  /*0db0*/  STG.E.64 desc[UR4][R6.64+0x10], R2 ;  /* 0x0000100206007986 */ /* 0x0003e4000c101b04 */
[----:B------:R-:W-:Y:S02]  /*0dc0*/  ISETP.GE.U32.AND P0, PT, R14, R11, PT ;  /* 0x0000000b0e00720c */ /* 0x000fe40003f06070 */
[----:B------:R1:W-:Y:S11]  /*0dd0*/  STG.E desc[UR4][R6.64+0x4], R15 ;  /* 0x0000040f06007986 */ /* 0x0003f6000c101904 */
[----:B------:R-:W-:Y:S05]  /*0de0*/  @!P0 BRA `(.L_x_6) ;  /* 0xfffffff400048947 */ /* 0x000fea000383ffff */
.L_x_3:
[----:B------:R-:W-:Y:S05]  /*0df0*/  BSYNC.RECONVERGENT B1 ;  /* 0x0000000000017941 */ /* 0x000fea0003800200 */
.L_x_2:
[----:B------:R-:W-:Y:S01]  /*0e00*/  ISETP.GT.U32.AND P0, PT, R0, 0x3, PT ;  /* 0x000000030000780c */ /* 0x000fe20003f04070 */
[----:B------:R-:W-:Y:S01]  /*0e10*/  VIADD R12, R12, 0x1 ;  /* 0x000000010c0c7836 */ /* 0x000fe20000000000 */
[--C-:B------:R-:W-:Y:S02]  /*0e20*/  SHF.R.U64 R0, R0, 0x2, R13.reuse ;  /* 0x0000000200007819 */ /* 0x100fe4000000120d */
[----:B------:R-:W-:Y:S02]  /*0e30*/  ISETP.GT.U32.AND.EX P0, PT, R13, RZ, PT, P0 ;  /* 0x000000ff0d00720c */ /* 0x000fe40003f04100 */
[----:B------:R-:W-:-:S11]  /*0e40*/  SHF.R.U32.HI R13, RZ, 0x2, R13 ;  /* 0x00000002ff0d7819 */ /* 0x000fd6000001160d */
[----:B------:R-:W-:Y:S05]  /*0e50*/  @P0 BRA `(.L_x_7) ;  /* 0xfffffff000c80947 */ /* 0x000fea000383ffff */
.L_x_1:
[----:B------:R-:W-:Y:S05]  /*0e60*/  BSYNC.RECONVERGENT B0 ;  /* 0x0000000000007941 */ /* 0x000fea0003800200 */
.L_x_0:
[----:B------:R-:W-:Y:S04]  /*0e70*/  STG.E.64 desc[UR4][R6.64+0x18], RZ ;  /* 0x000018ff06007986 */ /* 0x000fe8000c101b04 */
[----:B------:R-:W-:Y:S04]  /*0e80*/  STG.E desc[UR4][R6.64+0x20], RZ ;  /* 0x000020ff06007986 */ /* 0x000fe8000c101904 */
[----:B------:R-:W-:Y:S01]  /*0e90*/  STG.E.64 desc[UR4][R6.64+0x28], RZ ;  /* 0x000028ff06007986 */ /* 0x000fe2000c101b04 */
[----:B------:R-:W-:Y:S05]  /*0ea0*/  EXIT ;  /* 0x000000000000794d */ /* 0x000fea0003800000 */
.L_x_8:
[----:B------:R-:W-:-:S00]  /*0eb0*/  BRA `(.L_x_8) ;  /* 0xfffffffc00fc7947 */ /* 0x000fc0000383ffff */
[----:B------:R-:W-:-:S00]  /*0ec0*/  NOP ;  /* 0x0000000000007918 */ /* 0x000fc00000000000 */
        /* <DEDUP_REMOVED lines=11> */
.L_x_35:


//--------------------- .text._Z14europeanOptioniiPfffP17curandStateXORWOW --------------------------
	.section	.text._Z14europeanOptioniiPfffP17curandStateXORWOW,"ax",@progbits
	.align	128
        .global         _Z14europeanOptioniiPfffP17curandStateXORWOW
        .type           _Z14europeanOptioniiPfffP17curandStateXORWOW,@function
        .size           _Z14europeanOptioniiPfffP17curandStateXORWOW,(.L_x_34 - _Z14europeanOptioniiPfffP17curandStateXORWOW)
        .other          _Z14europeanOptioniiPfffP17curandStateXORWOW,@"STO_CUDA_ENTRY STV_DEFAULT"
_Z14europeanOptioniiPfffP17curandStateXORWOW:
.text._Z14europeanOptioniiPfffP17curandStateXORWOW:
[----:B------:R-:W-:Y:S01]  /*0000*/  LDC R1, c[0x0][0x37c] ;  /* 0x0000df00ff017b82 */ /* 0x000fe20000000800 */
[----:B------:R-:W0:Y:S01]  /*0010*/  S2R R5, SR_TID.X ;  /* 0x0000000000057919 */ /* 0x000e220000002100 */
[----:B------:R-:W0:Y:S01]  /*0020*/  LDCU UR4, c[0x0][0x360] ;  /* 0x00006c00ff0477ac */ /* 0x000e220008000800 */
[----:B------:R-:W0:Y:S01]  /*0030*/  S2R R0, SR_CTAID.X ;  /* 0x0000000000007919 */ /* 0x000e220000002500 */
[----:B------:R-:W1:Y:S01]  /*0040*/  LDCU UR5, c[0x0][0x380] ;  /* 0x00007000ff0577ac */ /* 0x000e620008000800 */
[----:B0-----:R-:W-:-:S05]  /*0050*/  IMAD R5, R0, UR4, R5 ;  /* 0x0000000400057c24 */ /* 0x001fca000f8e0205 */
[----:B-1----:R-:W-:-:S13]  /*0060*/  ISETP.GE.AND P0, PT, R5, UR5, PT ;  /* 0x0000000505007c0c */ /* 0x002fda000bf06270 */
[----:B------:R-:W-:Y:S05]  /*0070*/  @P0 EXIT ;  /* 0x000000000000094d */ /* 0x000fea0003800000 */
[----:B------:R-:W0:Y:S01]  /*0080*/  LDCU UR4, c[0x0][0x384] ;  /* 0x00007080ff0477ac */ /* 0x000e220008000800 */
[----:B------:R-:W1:Y:S01]  /*0090*/  LDCU UR5, c[0x0][0x390] ;  /* 0x00007200ff0577ac */ /* 0x000e620008000800 */
[----:B------:R-:W2:Y:S01]  /*00a0*/  LDCU.64 UR6, c[0x0][0x358] ;  /* 0x00006b00ff0677ac */ /* 0x000ea20008000a00 */
[----:B0-----:R-:W-:Y:S01]  /*00b0*/  UISETP.GE.AND UP0, UPT, UR4, 0x1, UPT ;  /* 0x000000010400788c */ /* 0x001fe2000bf06270 */
[----:B-1----:R-:W-:-:S08]  /*00c0*/  IMAD.U32 R4, RZ, RZ, UR5 ;  /* 0x00000005ff047e24 */ /* 0x002fd0000f8e00ff */
[----:B--2---:R-:W-:Y:S05]  /*00d0*/  BRA.U !UP0, `(.L_x_9) ;  /* 0x0000000508b07547 */ /* 0x004fea000b800000 */
[----:B------:R-:W0:Y:S02]  /*00e0*/  LDC.64 R2, c[0x0][0x398] ;  /* 0x0000e600ff027b82 */ /* 0x000e240000000a00 */
[----:B0-----:R-:W-:-:S05]  /*00f0*/  IMAD.WIDE R2, R5, 0x30, R2 ;  /* 0x0000003005027825 */ /* 0x001fca00078e0202 */
[----:B------:R0:W5:Y:S01]  /*0100*/  LDG.E R6, desc[UR6][R2.64+0x18] ;  /* 0x0000180602067981 */ /* 0x000162000c1e1900 */
[----:B------:R-:W-:-:S12]  /*0110*/  UIADD3 UR4, UPT, UPT, -UR4, URZ, URZ ;  /* 0x000000ff04047290 */ /* 0x000fd8000fffe1ff */
.L_x_18:
[----:B-----5:R-:W-:Y:S01]  /*0120*/  ISETP.NE.AND P0, PT, R6, 0x1, PT ;  /* 0x000000010600780c */ /* 0x020fe20003f05270 */
[----:B------:R-:W-:Y:S01]  /*0130*/  UIADD3 UR4, UPT, UPT, UR4, 0x1, URZ ;  /* 0x0000000104047890 */ /* 0x000fe2000fffe0ff */
[----:B------:R-:W-:Y:S03]  /*0140*/  BSSY.RECONVERGENT B0, `(.L_x_10) ;  /* 0x0000053000007945 */ /* 0x000fe60003800200 */
[----:B------:R-:W-:-:S08]  /*0150*/  UISETP.NE.AND UP0, UPT, UR4, URZ, UPT ;  /* 0x000000ff0400728c */ /* 0x000fd0000bf05270 */
[----:B-1----:R-:W-:Y:S05]  /*0160*/  @!P0 BRA `(.L_x_11) ;  /* 0x0000000400348947 */ /* 0x002fea0003800000 */
[----:B------:R-:W2:Y:S04]  /*0170*/  LDG.E.64 R6, desc[UR6][R2.64] ;  /* 0x0000000602067981 */ /* 0x000ea8000c1e1b00 */
[----:B------:R-:W3:Y:S04]  /*0180*/  LDG.E.64 R8, desc[UR6][R2.64+0x10] ;  /* 0x0000100602087981 */ /* 0x000ee8000c1e1b00 */
[----:B------:R-:W4:Y:S01]  /*0190*/  LDG.E.64 R10, desc[UR6][R2.64+0x8] ;  /* 0x00000806020a7981 */ /* 0x000f22000c1e1b00 */
[----:B------:R-:W-:Y:S01]  /*01a0*/  IMAD.MOV.U32 R13, RZ, RZ, 0x3e055027 ;  /* 0x3e055027ff0d7424 */ /* 0x000fe200078e00ff */
[----:B------:R-:W-:Y:S01]  /*01b0*/  BSSY.RECONVERGENT B1, `(.L_x_12) ;  /* 0x000003e000017945 */ /* 0x000fe20003800200 */
[----:B--2---:R-:W-:-:S04]  /*01c0*/  SHF.R.U32.HI R0, RZ, 0x2, R7 ;  /* 0x00000002ff007819 */ /* 0x004fc80000011607 */
[----:B------:R-:W-:Y:S01]  /*01d0*/  LOP3.LUT R0, R0, R7, RZ, 0x3c, !PT ;  /* 0x0000000700007212 */ /* 0x000fe200078e3cff */
[----:B---3--:R-:W-:Y:S01]  /*01e0*/  IMAD.SHL.U32 R7, R9, 0x10, RZ ;  /* 0x0000001009077824 */ /* 0x008fe200078e00ff */
[----:B------:R1:W-:Y:S02]  /*01f0*/  STG.E.64 desc[UR6][R2.64+0x8], R8 ;  /* 0x0000080802007986 */ /* 0x0003e4000c101b06 */
[----:B------:R-:W-:-:S04]  /*0200*/  SHF.L.U32 R12, R0, 0x1, RZ ;  /* 0x00000001000c7819 */ /* 0x000fc800000006ff */
[----:B------:R-:W-:Y:S01]  /*0210*/  LOP3.LUT R12, R0, R12, R7, 0x96, !PT ;  /* 0x0000000c000c7212 */ /* 0x000fe200078e9607 */
[----:B------:R-:W-:-:S03]  /*0220*/  IMAD.MOV.U32 R7, RZ, RZ, 0x2f800000 ;  /* 0x2f800000ff077424 */ /* 0x000fc600078e00ff */
[----:B------:R-:W-:-:S04]  /*0230*/  LOP3.LUT R12, R12, R9, RZ, 0x3c, !PT ;  /* 0x000000090c0c7212 */ /* 0x000fc800078e3cff */
[----:B------:R-:W-:-:S04]  /*0240*/  IADD3 R0, PT, PT, R6, 0x587c5, R12 ;  /* 0x000587c506007810 */ /* 0x000fc80007ffe00c */
[----:B------:R-:W-:-:S05]  /*0250*/  I2FP.F32.U32 R0, R0 ;  /* 0x0000000000007245 */ /* 0x000fca0000201000 */
[----:B------:R-:W-:-:S05]  /*0260*/  FFMA R0, R0, R7, 1.1641532182693481445e-10 ;  /* 0x2f00000000007423 */ /* 0x000fca0000000007 */
[----:B------:R-:W-:-:S13]  /*0270*/  FSETP.GEU.AND P0, PT, R0, 1.175494350822287508e-38, PT ;  /* 0x008000000000780b */ /* 0x000fda0003f0e000 */
[----:B------:R-:W-:-:S04]  /*0280*/  @!P0 FMUL R0, R0, 8388608 ;  /* 0x4b00000000008820 */ /* 0x000fc80000400000 */
[----:B------:R-:W-:-:S05]  /*0290*/  VIADD R7, R0, 0xc0d55555 ;  /* 0xc0d5555500077836 */ /* 0x000fca0000000000 */
[----:B------:R-:W-:-:S04]  /*02a0*/  LOP3.LUT R15, R7, 0xff800000, RZ, 0xc0, !PT ;  /* 0xff800000070f7812 */ /* 0x000fc800078ec0ff */
[-C--:B------:R-:W-:Y:S02]  /*02b0*/  IADD3 R7, PT, PT, R0, -R15.reuse, RZ ;  /* 0x8000000f00077210 */ /* 0x080fe40007ffe0ff */
[----:B------:R-:W-:Y:S01]  /*02c0*/  I2FP.F32.S32 R14, R15 ;  /* 0x0000000f000e7245 */ /* 0x000fe20000201400 */
[----:B------:R-:W-:Y:S02]  /*02d0*/  IMAD.MOV.U32 R15, RZ, RZ, 0x7f800000 ;  /* 0x7f800000ff0f7424 */ /* 0x000fe400078e00ff */
[----:B------:R-:W-:-:S04]  /*02e0*/  FADD R16, R7, -1 ;  /* 0xbf80000007107421 */ /* 0x000fc80000000000 */
[----:B------:R-:W-:-:S04]  /*02f0*/  FFMA R7, R16, -R13, 0.14084610342979431152 ;  /* 0x3e1039f610077423 */ /* 0x000fc8000000080d */
[----:B------:R-:W-:-:S04]  /*0300*/  FFMA R7, R16, R7, -0.12148627638816833496 ;  /* 0xbdf8cdcc10077423 */ /* 0x000fc80000000007 */
[----:B------:R-:W-:-:S04]  /*0310*/  FFMA R7, R16, R7, 0.13980610668659210205 ;  /* 0x3e0f295510077423 */ /* 0x000fc80000000007 */
[----:B------:R-:W-:-:S04]  /*0320*/  FFMA R7, R16, R7, -0.16684235632419586182 ;  /* 0xbe2ad8b910077423 */ /* 0x000fc80000000007 */
[----:B------:R-:W-:-:S04]  /*0330*/  FFMA R7, R16, R7, 0.20012299716472625732 ;  /* 0x3e4ced0b10077423 */ /* 0x000fc80000000007 */
[----:B------:R-:W-:-:S04]  /*0340*/  FFMA R7, R16, R7, -0.24999669194221496582 ;  /* 0xbe7fff2210077423 */ /* 0x000fc80000000007 */
[----:B------:R-:W-:Y:S01]  /*0350*/  FFMA R13, R16, R7, 0.33333182334899902344 ;  /* 0x3eaaaa78100d7423 */ /* 0x000fe20000000007 */
[----:B----4-:R-:W-:-:S03]  /*0360*/  SHF.R.U32.HI R7, RZ, 0x2, R10 ;  /* 0x00000002ff077819 */ /* 0x010fc6000001160a */
[----:B------:R-:W-:Y:S01]  /*0370*/  FFMA R17, R16, R13, -0.5 ;  /* 0xbf00000010117423 */ /* 0x000fe2000000000d */
[----:B------:R-:W-:Y:S02]  /*0380*/  FSEL R13, RZ, -23, P0 ;  /* 0xc1b80000ff0d7808 */ /* 0x000fe40000000000 */
[----:B------:R-:W-:Y:S01]  /*0390*/  ISETP.GT.U32.AND P0, PT, R0, 0x7f7fffff, PT ;  /* 0x7f7fffff0000780c */ /* 0x000fe20003f04070 */
[----:B------:R-:W-:Y:S01]  /*03a0*/  FMUL R17, R16, R17 ;  /* 0x0000001110117220 */ /* 0x000fe20000400000 */
[----:B------:R-:W-:Y:S01]  /*03b0*/  LOP3.LUT R7, R7, R10, RZ, 0x3c, !PT ;  /* 0x0000000a07077212 */ /* 0x000fe200078e3cff */
[----:B------:R-:W-:Y:S01]  /*03c0*/  FFMA R14, R14, 1.1920928955078125e-07, R13 ;  /* 0x340000000e0e7823 */ /* 0x000fe2000000000d */
[----:B------:R-:W-:Y:S01]  /*03d0*/  SHF.L.U32 R10, R12, 0x4, RZ ;  /* 0x000000040c0a7819 */ /* 0x000fe200000006ff */
[----:B------:R-:W-:Y:S02]  /*03e0*/  FFMA R17, R16, R17, R16 ;  /* 0x0000001110117223 */ /* 0x000fe40000000010 */
[----:B------:R-:W-:-:S02]  /*03f0*/  IMAD.SHL.U32 R13, R7, 0x2, RZ ;  /* 0x00000002070d7824 */ /* 0x000fc400078e00ff */
[----:B------:R-:W-:-:S03]  /*0400*/  FFMA R14, R14, 0.69314718246459960938, R17 ;  /* 0x3f3172180e0e7823 */ /* 0x000fc60000000011 */
[----:B------:R-:W-:Y:S01]  /*0410*/  LOP3.LUT R13, R7, R13, R10, 0x96, !PT ;  /* 0x0000000d070d7212 */ /* 0x000fe200078e960a */
[C---:B------:R-:W-:Y:S01]  /*0420*/  @P0 FFMA R14, R0.reuse, R15, +INF ;  /* 0x7f800000000e0423 */ /* 0x040fe2000000000f */
[----:B------:R-:W-:Y:S01]  /*0430*/  FSETP.NEU.AND P0, PT, R0, RZ, PT ;  /* 0x000000ff0000720b */ /* 0x000fe20003f0d000 */
[----:B------:R-:W-:Y:S01]  /*0440*/  VIADD R10, R6, 0xb0f8a ;  /* 0x000b0f8a060a7836 */ /* 0x000fe20000000000 */
[----:B------:R-:W-:Y:S01]  /*0450*/  LOP3.LUT R13, R13, R12, RZ, 0x3c, !PT ;  /* 0x0000000c0d0d7212 */ /* 0x000fe200078e3cff */
[----:B------:R-:W-:Y:S01]  /*0460*/  FMUL R14, R14, -2 ;  /* 0xc00000000e0e7820 */ /* 0x000fe20000400000 */
[----:B------:R-:W-:Y:S02]  /*0470*/  HFMA2 R15, -RZ, RZ, 0.1495361328125, 0.0004794597625732421875 ;  /* 0x30c90fdbff0f7431 */ /* 0x000fe400000001ff */
[----:B------:R1:W-:Y:S01]  /*0480*/  STG.E.64 desc[UR6][R2.64], R10 ;  /* 0x0000000a02007986 */ /* 0x0003e2000c101b06 */
[----:B------:R-:W-:Y:S01]  /*0490*/  IMAD.IADD R0, R13, 0x1, R10 ;  /* 0x000000010d007824 */ /* 0x000fe200078e020a */
[----:B------:R-:W-:-:S02]  /*04a0*/  FSEL R6, R14, +INF , P0 ;  /* 0x7f8000000e067808 */ /* 0x000fc40000000000 */
[----:B------:R1:W-:Y:S02]  /*04b0*/  STG.E.64 desc[UR6][R2.64+0x10], R12 ;  /* 0x0000100c02007986 */ /* 0x0003e4000c101b06 */
[----:B------:R-:W-:Y:S01]  /*04c0*/  IADD3 R14, PT, PT, R6, -0xd000000, RZ ;  /* 0xf3000000060e7810 */ /* 0x000fe20007ffe0ff */
[----:B------:R1:W2:Y:S01]  /*04d0*/  MUFU.RSQ R7, R6 ;  /* 0x0000000600077308 */ /* 0x0002a20000001400 */
[----:B------:R-:W-:Y:S02]  /*04e0*/  I2FP.F32.U32 R0, R0 ;  /* 0x0000000000007245 */ /* 0x000fe40000201000 */
[----:B------:R-:W-:-:S03]  /*04f0*/  ISETP.GT.U32.AND P0, PT, R14, 0x727fffff, PT ;  /* 0x727fffff0e00780c */ /* 0x000fc60003f04070 */
[----:B------:R-:W-:-:S10]  /*0500*/  FFMA R14, R0, R15, 7.314590599882819788e-10 ;  /* 0x30490fdb000e7423 */ /* 0x000fd4000000000f */
[----:B-1----:R-:W-:Y:S05]  /*0510*/  @!P0 BRA `(.L_x_13) ;  /* 0x00000000000c8947 */ /* 0x002fea0003800000 */
[----:B------:R-:W-:-:S07]  /*0520*/  MOV R11, 0x540 ;  /* 0x00000540000b7802 */ /* 0x000fce0000000f00 */
[----:B0-2---:R-:W-:Y:S05]  /*0530*/  CALL.REL.NOINC `($__internal_0_$__cuda_sm20_sqrt_rn_f32_slowpath) ;  /* 0x0000000000bc7944 */ /* 0x005fea0003c00000 */
[----:B------:R-:W-:Y:S05]  /*0540*/  BRA `(.L_x_14) ;  /* 0x0000000000107947 */ /* 0x000fea0003800000 */
.L_x_13:
[----:B--2---:R-:W-:Y:S01]  /*0550*/  FMUL.FTZ R9, R6, R7 ;  /* 0x0000000706097220 */ /* 0x004fe20000410000 */
[----:B------:R-:W-:-:S03]  /*0560*/  FMUL.FTZ R7, R7, 0.5 ;  /* 0x3f00000007077820 */ /* 0x000fc60000410000 */
[----:B------:R-:W-:-:S04]  /*0570*/  FFMA R0, -R9, R9, R6 ;  /* 0x0000000909007223 */ /* 0x000fc80000000106 */
[----:B------:R-:W-:-:S07]  /*0580*/  FFMA R0, R0, R7, R9 ;  /* 0x0000000700007223 */ /* 0x000fce0000000009 */
.L_x_14:
[----:B------:R-:W-:Y:S05]  /*0590*/  BSYNC.RECONVERGENT B1 ;  /* 0x0000000000017941 */ /* 0x000fea0003800200 */
.L_x_12:
[----:B------:R-:W-:Y:S01]  /*05a0*/  FMUL.RZ R14, R14, 0.15915493667125701904 ;  /* 0x3e22f9830e0e7820 */ /* 0x000fe2000040c000 */
[----:B------:R-:W-:Y:S01]  /*05b0*/  IMAD.MOV.U32 R11, RZ, RZ, 0x1 ;  /* 0x00000001ff0b7424 */ /* 0x000fe200078e00ff */
[----:B------:R-:W-:Y:S02]  /*05c0*/  MOV R6, 0x1 ;  /* 0x0000000100067802 */ /* 0x000fe40000000f00 */
[----:B------:R-:W1:Y:S02]  /*05d0*/  MUFU.COS R7, R14 ;  /* 0x0000000e00077308 */ /* 0x000e640000000000 */
[----:B------:R2:W-:Y:S01]  /*05e0*/  STG.E desc[UR6][R2.64+0x18], R11 ;  /* 0x0000180b02007986 */ /* 0x0005e2000c101906 */
[----:B-1----:R-:W-:-:S05]  /*05f0*/  FMUL R9, R7, R0 ;  /* 0x0000000007097220 */ /* 0x002fca0000400000 */
[----:B------:R-:W1:Y:S01]  /*0600*/  MUFU.SIN R7, R14 ;  /* 0x0000000e00077308 */ /* 0x000e620000000400 */
[----:B------:R2:W-:Y:S01]  /*0610*/  STG.E desc[UR6][R2.64+0x20], R9 ;  /* 0x0000200902007986 */ /* 0x0005e2000c101906 */
[----:B-1----:R-:W-:Y:S01]  /*0620*/  FMUL R0, R7, R0 ;  /* 0x0000000007007220 */ /* 0x002fe20000400000 */
[----:B--2---:R-:W-:Y:S06]  /*0630*/  BRA `(.L_x_15) ;  /* 0x00000000000c7947 */ /* 0x004fec0003800000 */
.L_x_11:
[----:B------:R1:W5:Y:S01]  /*0640*/  LDG.E R0, desc[UR6][R2.64+0x20] ;  /* 0x0000200602007981 */ /* 0x000362000c1e1900 */
[----:B------:R-:W-:-:S03]  /*0650*/  IMAD.MOV.U32 R6, RZ, RZ, RZ ;  /* 0x000000ffff067224 */ /* 0x000fc600078e00ff */
[----:B------:R1:W-:Y:S04]  /*0660*/  STG.E desc[UR6][R2.64+0x18], RZ ;  /* 0x000018ff02007986 */ /* 0x0003e8000c101906 */
.L_x_15:
[----:B------:R-:W-:Y:S05]  /*0670*/  BSYNC.RECONVERGENT B0 ;  /* 0x0000000000007941 */ /* 0x000fea0003800200 */
.L_x_10:
[----:B------:R-:W-:Y:S02]  /*0680*/  HFMA2 R8, -RZ, RZ, 1.3759765625, 4.637241363525390625e-05 ;  /* 0x3d81030aff087431 */ /* 0x000fe400000001ff */
[----:B-----5:R-:W-:Y:S01]  /*0690*/  FMUL R0, R0, 0.20000000298023223877 ;  /* 0x3e4ccccd00007820 */ /* 0x020fe20000400000 */
[----:B------:R-:W-:Y:S01]  /*06a0*/  IMAD.MOV.U32 R7, RZ, RZ, 0x417dfdfc ;  /* 0x417dfdfcff077424 */ /* 0x000fe200078e00ff */
[----:B------:R-:W-:Y:S02]  /*06b0*/  BSSY.RECONVERGENT B1, `(.L_x_16) ;  /* 0x000000b000017945 */ /* 0x000fe40003800200 */
[----:B------:R-:W2:Y:S01]  /*06c0*/  FCHK P0, R0, 15.874507904052734375 ;  /* 0x417dfdfc00007902 */ /* 0x000ea20000000000 */
[----:B------:R-:W-:-:S04]  /*06d0*/  FFMA R7, R8, -R7, 1 ;  /* 0x3f80000008077423 */ /* 0x000fc80000000807 */
[----:B------:R-:W-:-:S04]  /*06e0*/  FFMA R7, R7, R8, 0.062994077801704406738 ;  /* 0x3d81030a07077423 */ /* 0x000fc80000000008 */
[----:B------:R-:W-:-:S04]  /*06f0*/  FFMA R8, R0, R7, RZ ;  /* 0x0000000700087223 */ /* 0x000fc800000000ff */
[----:B------:R-:W-:-:S04]  /*0700*/  FFMA R9, R8, -15.874507904052734375, R0 ;  /* 0xc17dfdfc08097823 */ /* 0x000fc80000000000 */
[----:B------:R-:W-:Y:S01]  /*0710*/  FFMA R7, R7, R9, R8 ;  /* 0x0000000907077223 */ /* 0x000fe20000000008 */
[----:B--2---:R-:W-:Y:S06]  /*0720*/  @!P0 BRA `(.L_x_17) ;  /* 0x00000000000c8947 */ /* 0x004fec0003800000 */
[----:B------:R-:W-:-:S07]  /*0730*/  MOV R8, 0x750 ;  /* 0x0000075000087802 */ /* 0x000fce0000000f00 */
[----:B01----:R-:W-:Y:S05]  /*0740*/  CALL.REL.NOINC `($__internal_1_$__cuda_sm3x_div_rn_noftz_f32_slowpath) ;  /* 0x0000000000947944 */ /* 0x003fea0003c00000 */
[----:B------:R-:W-:-:S07]  /*0750*/  MOV R7, R0 ;  /* 0x0000000000077202 */ /* 0x000fce0000000f00 */
.L_x_17:
[----:B------:R-:W-:Y:S05]  /*0760*/  BSYNC.RECONVERGENT B1 ;  /* 0x0000000000017941 */ /* 0x000fea0003800200 */
.L_x_16:
[----:B------:R-:W-:-:S04]  /*0770*/  FADD R7, R7, 1.0001983642578125 ;  /* 0x3f80068007077421 */ /* 0x000fc80000000000 */
[----:B------:R-:W-:Y:S01]  /*0780*/  FMUL R4, R7, R4 ;  /* 0x0000000407047220 */ /* 0x000fe20000400000 */
[----:B------:R-:W-:Y:S06]  /*0790*/  BRA.U UP0, `(.L_x_18) ;  /* 0xfffffff900607547 */ /* 0x000fec000b83ffff */
.L_x_9:
[----:B01----:R-:W0:Y:S01]  /*07a0*/  LDC.64 R2, c[0x0][0x388] ;  /* 0x0000e200ff027b82 */ /* 0x003e220000000a00 */
[----:B------:R-:W1:Y:S02]  /*07b0*/  LDCU UR5, c[0x0][0x394] ;  /* 0x00007280ff0577ac */ /* 0x000e640008000800 */
[----:B-1----:R-:W-:Y:S01]  /*07c0*/  FSETP.GEU.AND P0, PT, R4, UR5, PT ;  /* 0x0000000504007c0b */ /* 0x002fe2000bf0e000 */
[----:B0-----:R-:W-:-:S04]  /*07d0*/  IMAD.WIDE R2, R5, 0x4, R2 ;  /* 0x0000000405027825 */ /* 0x001fc800078e0202 */
[----:B------:R-:W-:-:S05]  /*07e0*/  FADD R5, R4, -UR5 ;  /* 0x8000000504057e21 */ /* 0x000fca0008000000 */
[----:B------:R0:W-:Y:S03]  /*07f0*/  STG.E desc[UR6][R2.64], R5 ;  /* 0x0000000502007986 */ /* 0x0001e6000c101906 */
[----:B------:R-:W-:Y:S05]  /*0800*/  @P0 EXIT ;  /* 0x000000000000094d */ /* 0x000fea0003800000 */
[----:B------:R-:W-:Y:S01]  /*0810*/  STG.E desc[UR6][R2.64], RZ ;  /* 0x000000ff02007986 */ /* 0x000fe2000c101906 */
[----:B------:R-:W-:Y:S05]  /*0820*/  EXIT ;  /* 0x000000000000794d */ /* 0x000fea0003800000 */
        .weak           $__internal_0_$__cuda_sm20_sqrt_rn_f32_slowpath
        .type           $__internal_0_$__cuda_sm20_sqrt_rn_f32_slowpath,@function
        .size           $__internal_0_$__cuda_sm20_sqrt_rn_f32_slowpath,($__internal_1_$__cuda_sm3x_div_rn_noftz_f32_slowpath - $__internal_0_$__cuda_sm20_sqrt_rn_f32_slowpath)
$__internal_0_$__cuda_sm20_sqrt_rn_f32_slowpath:
[----:B------:R-:W-:-:S13]  /*0830*/  LOP3.LUT P0, RZ, R6, 0x7fffffff, RZ, 0xc0, !PT ;  /* 0x7fffffff06ff7812 */ /* 0x000fda000780c0ff */
[----:B------:R-:W-:Y:S05]  /*0840*/  @!P0 BRA `(.L_x_19) ;  /* 0x0000000000448947 */ /* 0x000fea0003800000 */
[----:B------:R-:W-:Y:S01]  /*0850*/  FSETP.GEU.FTZ.AND P0, PT, R6, RZ, PT ;  /* 0x000000ff0600720b */ /* 0x000fe20003f1e000 */
[----:B------:R-:W-:-:S12]  /*0860*/  IMAD.MOV.U32 R0, RZ, RZ, R6 ;  /* 0x000000ffff007224 */ /* 0x000fd800078e0006 */
[----:B------:R-:W-:Y:S01]  /*0870*/  @!P0 MOV R6, 0x7fffffff ;  /* 0x7fffffff00068802 */ /* 0x000fe20000000f00 */
[----:B------:R-:W-:Y:S06]  /*0880*/  @!P0 BRA `(.L_x_19) ;  /* 0x0000000000348947 */ /* 0x000fec0003800000 */
[----:B------:R-:W-:-:S13]  /*0890*/  FSETP.GTU.FTZ.AND P0, PT, |R0|, +INF , PT ;  /* 0x7f8000000000780b */ /* 0x000fda0003f1c200 */
[----:B------:R-:W-:Y:S01]  /*08a0*/  @P0 FADD.FTZ R6, R0, 1 ;  /* 0x3f80000000060421 */ /* 0x000fe20000010000 */
[----:B------:R-:W-:Y:S06]  /*08b0*/  @P0 BRA `(.L_x_19) ;  /* 0x0000000000280947 */ /* 0x000fec0003800000 */
[----:B------:R-:W-:-:S13]  /*08c0*/  FSETP.NEU.FTZ.AND P0, PT, |R0|, +INF , PT ;  /* 0x7f8000000000780b */ /* 0x000fda0003f1d200 */
[----:B------:R-:W-:-:S04]  /*08d0*/  @P0 FFMA R7, R0, 1.84467440737095516160e+19, RZ ;  /* 0x5f80000000070823 */ /* 0x000fc800000000ff */
[----:B------:R-:W0:Y:S02]  /*08e0*/  @P0 MUFU.RSQ R6, R7 ;  /* 0x0000000700060308 */ /* 0x000e240000001400 */
[----:B0-----:R-:W-:Y:S01]  /*08f0*/  @P0 FMUL.FTZ R8, R7, R6 ;  /* 0x0000000607080220 */ /* 0x001fe20000410000 */
[----:B------:R-:W-:Y:S01]  /*0900*/  @P0 FMUL.FTZ R10, R6, 0.5 ;  /* 0x3f000000060a0820 */ /* 0x000fe20000410000 */
[----:B------:R-:W-:Y:S02]  /*0910*/  @!P0 IMAD.MOV.U32 R6, RZ, RZ, R0 ;  /* 0x000000ffff068224 */ /* 0x000fe400078e0000 */
[----:B------:R-:W-:-:S04]  /*0920*/  @P0 FADD.FTZ R9, -R8, -RZ ;  /* 0x800000ff08090221 */ /* 0x000fc80000010100 */
[----:B------:R-:W-:-:S04]  /*0930*/  @P0 FFMA R9, R8, R9, R7 ;  /* 0x0000000908090223 */ /* 0x000fc80000000007 */
[----:B------:R-:W-:-:S04]  /*0940*/  @P0 FFMA R9, R9, R10, R8 ;  /* 0x0000000a09090223 */ /* 0x000fc80000000008 */
[----:B------:R-:W-:-:S07]  /*0950*/  @P0 FMUL.FTZ R6, R9, 2.3283064365386962891e-10 ;  /* 0x2f80000009060820 */ /* 0x000fce0000410000 */
.L_x_19:
[----:B------:R-:W-:Y:S01]  /*0960*/  HFMA2 R7, -RZ, RZ, 0, 0 ;  /* 0x00000000ff077431 */ /* 0x000fe200000001ff */
[----:B------:R-:W-:Y:S01]  /*0970*/  MOV R0, R6 ;  /* 0x0000000600007202 */ /* 0x000fe20000000f00 */
[----:B------:R-:W-:-:S04]  /*0980*/  IMAD.MOV.U32 R6, RZ, RZ, R11 ;  /* 0x000000ffff067224 */ /* 0x000fc800078e000b */
[----:B------:R-:W-:Y:S05]  /*0990*/  RET.REL.NODEC R6 `(_Z14europeanOptioniiPfffP17curandStateXORWOW) ;  /* 0xfffffff406987950 */ /* 0x000fea0003c3ffff */
        .weak           $__internal_1_$__cuda_sm3x_div_rn_noftz_f32_slowpath
        .type           $__internal_1_$__cuda_sm3x_div_rn_noftz_f32_slowpath,@function
        .size           $__internal_1_$__cuda_sm3x_div_rn_noftz_f32_slowpath,(.L_x_34 - $__internal_1_$__cuda_sm3x_div_rn_noftz_f32_slowpath)
$__internal_1_$__cuda_sm3x_div_rn_noftz_f32_slowpath:
[----:B------:R-:W-:Y:S01]  /*09a0*/  SHF.R.U32.HI R7, RZ, 0x17, R0 ;  /* 0x00000017ff077819 */ /* 0x000fe20000011600 */
[----:B------:R-:W-:Y:S04]  /*09b0*/  BSSY.RECONVERGENT B0, `(.L_x_20) ;  /* 0x000005c000007945 */ /* 0x000fe80003800200 */
[----:B------:R-:W-:Y:S01]  /*09c0*/  BSSY.RELIABLE B2, `(.L_x_21) ;  /* 0x000001a000027945 */ /* 0x000fe20003800100 */
[----:B------:R-:W-:Y:S02]  /*09d0*/  LOP3.LUT R12, R7, 0xff, RZ, 0xc0, !PT ;  /* 0x000000ff070c7812 */ /* 0x000fe400078ec0ff */
[----:B------:R-:W-:-:S03]  /*09e0*/  MOV R7, R0 ;  /* 0x0000000000077202 */ /* 0x000fc60000000f00 */
[----:B------:R-:W-:-:S05]  /*09f0*/  VIADD R11, R12, 0xffffffff ;  /* 0xffffffff0c0b7836 */ /* 0x000fca0000000000 */
[----:B------:R-:W-:-:S13]  /*0a00*/  ISETP.GT.U32.OR P0, PT, R11, 0xfd, !PT ;  /* 0x000000fd0b00780c */ /* 0x000fda0007f04470 */
[----:B------:R-:W-:Y:S01]  /*0a10*/  @!P0 IMAD.MOV.U32 R9, RZ, RZ, RZ ;  /* 0x000000ffff098224 */ /* 0x000fe200078e00ff */
[----:B------:R-:W-:Y:S06]  /*0a20*/  @!P0 BRA `(.L_x_22) ;  /* 0x00000000004c8947 */ /* 0x000fec0003800000 */
[----:B------:R-:W-:-:S13]  /*0a30*/  FSETP.GTU.FTZ.AND P0, PT, |R0|, +INF , PT ;  /* 0x7f8000000000780b */ /* 0x000fda0003f1c200 */
[----:B------:R-:W-:Y:S05]  /*0a40*/  @P0 BREAK.RELIABLE B2 ;  /* 0x0000000000020942 */ /* 0x000fea0003800100 */
[----:B------:R-:W-:Y:S05]  /*0a50*/  @P0 BRA `(.L_x_23) ;  /* 0x0000000400400947 */ /* 0x000fea0003800000 */
[----:B------:R-:W-:-:S04]  /*0a60*/  MOV R10, 0x417dfdfc ;  /* 0x417dfdfc000a7802 */ /* 0x000fc80000000f00 */
[----:B------:R-:W-:-:S13]  /*0a70*/  LOP3.LUT P0, RZ, R10, 0x7fffffff, R7, 0xc8, !PT ;  /* 0x7fffffff0aff7812 */ /* 0x000fda000780c807 */
[----:B------:R-:W-:Y:S05]  /*0a80*/  @!P0 BREAK.RELIABLE B2 ;  /* 0x0000000000028942 */ /* 0x000fea0003800100 */
[----:B------:R-:W-:Y:S05]  /*0a90*/  @!P0 BRA `(.L_x_24) ;  /* 0x0000000400288947 */ /* 0x000fea0003800000 */
[----:B------:R-:W-:-:S13]  /*0aa0*/  LOP3.LUT P0, RZ, R7, 0x7fffffff, RZ, 0xc0, !PT ;  /* 0x7fffffff07ff7812 */ /* 0x000fda000780c0ff */
[----:B------:R-:W-:Y:S05]  /*0ab0*/  @!P0 BREAK.RELIABLE B2 ;  /* 0x0000000000028942 */ /* 0x000fea0003800100 */
[----:B------:R-:W-:Y:S05]  /*0ac0*/  @!P0 BRA `(.L_x_25) ;  /* 0x0000000400148947 */ /* 0x000fea0003800000 */
[----:B------:R-:W-:Y:S02]  /*0ad0*/  FSETP.NEU.FTZ.AND P1, PT, |R0|, +INF , PT ;  /* 0x7f8000000000780b */ /* 0x000fe40003f3d200 */
[----:B------:R-:W-:-:S04]  /*0ae0*/  LOP3.LUT P0, RZ, R10, 0x7fffffff, RZ, 0xc0, !PT ;  /* 0x7fffffff0aff7812 */ /* 0x000fc8000780c0ff */
[----:B------:R-:W-:-:S13]  /*0af0*/  PLOP3.LUT P0, PT, P1, P0, PT, 0x2f, 0xf2 ;  /* 0x0000000000f2781c */ /* 0x000fda0000f00577 */
[----:B------:R-:W-:Y:S05]  /*0b00*/  @P0 BREAK.RELIABLE B2 ;  /* 0x0000000000020942 */ /* 0x000fea0003800100 */
[----:B------:R-:W-:Y:S05]  /*0b10*/  @P0 BRA `(.L_x_26) ;  /* 0x0000000000f40947 */ /* 0x000fea0003800000 */
[----:B------:R-:W-:-:S13]  /*0b20*/  ISETP.GE.AND P0, PT, R11, RZ, PT ;  /* 0x000000ff0b00720c */ /* 0x000fda0003f06270 */
[----:B------:R-:W-:Y:S02]  /*0b30*/  @P0 IMAD.MOV.U32 R9, RZ, RZ, RZ ;  /* 0x000000ffff090224 */ /* 0x000fe400078e00ff */
[----:B------:R-:W-:Y:S01]  /*0b40*/  @!P0 FFMA R7, R0, 1.84467440737095516160e+19, RZ ;  /* 0x5f80000000078823 */ /* 0x000fe200000000ff */
[----:B------:R-:W-:-:S07]  /*0b50*/  @!P0 MOV R9, 0xffffffc0 ;  /* 0xffffffc000098802 */ /* 0x000fce0000000f00 */
.L_x_22:
[----:B------:R-:W-:Y:S05]  /*0b60*/  BSYNC.RELIABLE B2 ;  /* 0x0000000000027941 */ /* 0x000fea0003800100 */
.L_x_21:
[----:B------:R-:W-:Y:S01]  /*0b70*/  UMOV UR5, 0x417dfdfc ;  /* 0x417dfdfc00057882 */ /* 0x000fe20000000000 */
[----:B------:R-:W-:Y:S01]  /*0b80*/  VIADD R10, R12, 0xffffff81 ;  /* 0xffffff810c0a7836 */ /* 0x000fe20000000000 */
[----:B------:R-:W-:Y:S01]  /*0b90*/  UIADD3 UR5, UPT, UPT, UR5, -0x1800000, URZ ;  /* 0xfe80000005057890 */ /* 0x000fe2000fffe0ff */
[----:B------:R-:W-:Y:S02]  /*0ba0*/  BSSY.RECONVERGENT B2, `(.L_x_27) ;  /* 0x0000033000027945 */ /* 0x000fe40003800200 */
[----:B------:R-:W-:Y:S01]  /*0bb0*/  IMAD R0, R10, -0x800000, R7 ;  /* 0xff8000000a007824 */ /* 0x000fe200078e0207 */
[----:B------:R-:W-:Y:S02]  /*0bc0*/  IADD3 R9, PT, PT, R9, -0x3, R10 ;  /* 0xfffffffd09097810 */ /* 0x000fe40007ffe00a */
[----:B------:R-:W-:-:S03]  /*0bd0*/  FADD.FTZ R13, -RZ, -UR5 ;  /* 0x80000005ff0d7e21 */ /* 0x000fc60008010100 */
[----:B------:R-:W0:Y:S02]  /*0be0*/  MUFU.RCP R11, UR5 ;  /* 0x00000005000b7d08 */ /* 0x000e240008001000 */
[----:B0-----:R-:W-:-:S04]  /*0bf0*/  FFMA R12, R11, R13, 1 ;  /* 0x3f8000000b0c7423 */ /* 0x001fc8000000000d */
[----:B------:R-:W-:-:S04]  /*0c00*/  FFMA R11, R11, R12, R11 ;  /* 0x0000000c0b0b7223 */ /* 0x000fc8000000000b */
[----:B------:R-:W-:-:S04]  /*0c10*/  FFMA R12, R0, R11, RZ ;  /* 0x0000000b000c7223 */ /* 0x000fc800000000ff */
[----:B------:R-:W-:-:S04]  /*0c20*/  FFMA R7, R13, R12, R0 ;  /* 0x0000000c0d077223 */ /* 0x000fc80000000000 */
[----:B------:R-:W-:-:S04]  /*0c30*/  FFMA R12, R11, R7, R12 ;  /* 0x000000070b0c7223 */ /* 0x000fc8000000000c */
[----:B------:R-:W-:-:S04]  /*0c40*/  FFMA R13, R13, R12, R0 ;  /* 0x0000000c0d0d7223 */ /* 0x000fc80000000000 */
[----:B------:R-:W-:-:S05]  /*0c50*/  FFMA R0, R11, R13, R12 ;  /* 0x0000000d0b007223 */ /* 0x000fca000000000c */
[----:B------:R-:W-:-:S04]  /*0c60*/  SHF.R.U32.HI R7, RZ, 0x17, R0 ;  /* 0x00000017ff077819 */ /* 0x000fc80000011600 */
[----:B------:R-:W-:-:S04]  /*0c70*/  LOP3.LUT R7, R7, 0xff, RZ, 0xc0, !PT ;  /* 0x000000ff07077812 */ /* 0x000fc800078ec0ff */
[----:B------:R-:W-:-:S05]  /*0c80*/  IADD3 R14, PT, PT, R7, R9, RZ ;  /* 0x00000009070e7210 */ /* 0x000fca0007ffe0ff */
[----:B------:R-:W-:-:S05]  /*0c90*/  VIADD R7, R14, 0xffffffff ;  /* 0xffffffff0e077836 */ /* 0x000fca0000000000 */
[----:B------:R-:W-:-:S13]  /*0ca0*/  ISETP.GE.U32.AND P0, PT, R7, 0xfe, PT ;  /* 0x000000fe0700780c */ /* 0x000fda0003f06070 */
[----:B------:R-:W-:Y:S05]  /*0cb0*/  @!P0 BRA `(.L_x_28) ;  /* 0x0000000000808947 */ /* 0x000fea0003800000 */
[----:B------:R-:W-:-:S13]  /*0cc0*/  ISETP.GT.AND P0, PT, R14, 0xfe, PT ;  /* 0x000000fe0e00780c */ /* 0x000fda0003f04270 */
[----:B------:R-:W-:Y:S05]  /*0cd0*/  @P0 BRA `(.L_x_29) ;  /* 0x00000000006c0947 */ /* 0x000fea0003800000 */
[----:B------:R-:W-:-:S13]  /*0ce0*/  ISETP.GE.AND P0, PT, R14, 0x1, PT ;  /* 0x000000010e00780c */ /* 0x000fda0003f06270 */
[----:B------:R-:W-:Y:S05]  /*0cf0*/  @P0 BRA `(.L_x_30) ;  /* 0x0000000000740947 */ /* 0x000fea0003800000 */
[----:B------:R-:W-:Y:S02]  /*0d00*/  ISETP.GE.AND P0, PT, R14, -0x18, PT ;  /* 0xffffffe80e00780c */ /* 0x000fe40003f06270 */
[----:B------:R-:W-:-:S11]  /*0d10*/  LOP3.LUT R0, R0, 0x80000000, RZ, 0xc0, !PT ;  /* 0x8000000000007812 */ /* 0x000fd600078ec0ff */
[----:B------:R-:W-:Y:S05]  /*0d20*/  @!P0 BRA `(.L_x_30) ;  /* 0x0000000000688947 */ /* 0x000fea0003800000 */
[CCC-:B------:R-:W-:Y:S01]  /*0d30*/  FFMA.RZ R7, R11.reuse, R13.reuse, R12.reuse ;  /* 0x0000000d0b077223 */ /* 0x1c0fe2000000c00c */
[-CC-:B------:R-:W-:Y:S01]  /*0d40*/  FFMA.RM R10, R11, R13.reuse, R12.reuse ;  /* 0x0000000d0b0a7223 */ /* 0x180fe2000000400c */
[C---:B------:R-:W-:Y:S02]  /*0d50*/  ISETP.NE.AND P2, PT, R14.reuse, RZ, PT ;  /* 0x000000ff0e00720c */ /* 0x040fe40003f45270 */
[C---:B------:R-:W-:Y:S02]  /*0d60*/  ISETP.NE.AND P1, PT, R14.reuse, RZ, PT ;  /* 0x000000ff0e00720c */ /* 0x040fe40003f25270 */
[----:B------:R-:W-:Y:S01]  /*0d70*/  LOP3.LUT R9, R7, 0x7fffff, RZ, 0xc0, !PT ;  /* 0x007fffff07097812 */ /* 0x000fe200078ec0ff */
[----:B------:R-:W-:Y:S01]  /*0d80*/  FFMA.RP R7, R11, R13, R12 ;  /* 0x0000000d0b077223 */ /* 0x000fe2000000800c */
[----:B------:R-:W-:Y:S01]  /*0d90*/  IADD3 R12, PT, PT, R14, 0x20, RZ ;  /* 0x000000200e0c7810 */ /* 0x000fe20007ffe0ff */
[----:B------:R-:W-:Y:S01]  /*0da0*/  IMAD.MOV R11, RZ, RZ, -R14 ;  /* 0x000000ffff0b7224 */ /* 0x000fe200078e0a0e */
[----:B------:R-:W-:-:S02]  /*0db0*/  LOP3.LUT R9, R9, 0x800000, RZ, 0xfc, !PT ;  /* 0x0080000009097812 */ /* 0x000fc400078efcff */
[----:B------:R-:W-:Y:S02]  /*0dc0*/  FSETP.NEU.FTZ.AND P0, PT, R7, R10, PT ;  /* 0x0000000a0700720b */ /* 0x000fe40003f1d000 */
[----:B------:R-:W-:Y:S02]  /*0dd0*/  SHF.L.U32 R12, R9, R12, RZ ;  /* 0x0000000c090c7219 */ /* 0x000fe400000006ff */
[----:B------:R-:W-:Y:S02]  /*0de0*/  SEL R10, R11, RZ, P2 ;  /* 0x000000ff0b0a7207 */ /* 0x000fe40001000000 */
[----:B------:R-:W-:Y:S02]  /*0df0*/  ISETP.NE.AND P1, PT, R12, RZ, P1 ;  /* 0x000000ff0c00720c */ /* 0x000fe40000f25270 */
[----:B------:R-:W-:Y:S02]  /*0e00*/  SHF.R.U32.HI R10, RZ, R10, R9 ;  /* 0x0000000aff0a7219 */ /* 0x000fe40000011609 */
[----:B------:R-:W-:-:S02]  /*0e10*/  PLOP3.LUT P0, PT, P0, P1, PT, 0xf8, 0x8f ;  /* 0x00000000008f781c */ /* 0x000fc40000703f70 */
[----:B------:R-:W-:Y:S02]  /*0e20*/  SHF.R.U32.HI R12, RZ, 0x1, R10 ;  /* 0x00000001ff0c7819 */ /* 0x000fe4000001160a */
[----:B------:R-:W-:-:S04]  /*0e30*/  SEL R7, RZ, 0x1, !P0 ;  /* 0x00000001ff077807 */ /* 0x000fc80004000000 */
[----:B------:R-:W-:-:S04]  /*0e40*/  LOP3.LUT R7, R7, 0x1, R12, 0xf8, !PT ;  /* 0x0000000107077812 */ /* 0x000fc800078ef80c */
[----:B------:R-:W-:-:S04]  /*0e50*/  LOP3.LUT R7, R7, R10, RZ, 0xc0, !PT ;  /* 0x0000000a07077212 */ /* 0x000fc800078ec0ff */
[----:B------:R-:W-:-:S04]  /*0e60*/  IADD3 R7, PT, PT, R12, R7, RZ ;  /* 0x000000070c077210 */ /* 0x000fc80007ffe0ff */
[----:B------:R-:W-:Y:S01]  /*0e70*/  LOP3.LUT R0, R7, R0, RZ, 0xfc, !PT ;  /* 0x0000000007007212 */ /* 0x000fe200078efcff */
[----:B------:R-:W-:Y:S06]  /*0e80*/  BRA `(.L_x_30) ;  /* 0x0000000000107947 */ /* 0x000fec0003800000 */
.L_x_29:
[----:B------:R-:W-:-:S04]  /*0e90*/  LOP3.LUT R0, R0, 0x80000000, RZ, 0xc0, !PT ;  /* 0x8000000000007812 */ /* 0x000fc800078ec0ff */
[----:B------:R-:W-:Y:S01]  /*0ea0*/  LOP3.LUT R0, R0, 0x7f800000, RZ, 0xfc, !PT ;  /* 0x7f80000000007812 */ /* 0x000fe200078efcff */
[----:B------:R-:W-:Y:S06]  /*0eb0*/  BRA `(.L_x_30) ;  /* 0x0000000000047947 */ /* 0x000fec0003800000 */
.L_x_28:
[----:B------:R-:W-:-:S07]  /*0ec0*/  IMAD R0, R9, 0x800000, R0 ;  /* 0x0080000009007824 */ /* 0x000fce00078e0200 */
.L_x_30:
[----:B------:R-:W-:Y:S05]  /*0ed0*/  BSYNC.RECONVERGENT B2 ;  /* 0x0000000000027941 */ /* 0x000fea0003800200 */
.L_x_27:
[----:B------:R-:W-:Y:S05]  /*0ee0*/  BRA `(.L_x_31) ;  /* 0x0000000000207947 */ /* 0x000fea0003800000 */
.L_x_26:
[----:B------:R-:W-:-:S04]  /*0ef0*/  LOP3.LUT R0, R10, 0x80000000, R7, 0x48, !PT ;  /* 0x800000000a007812 */ /* 0x000fc800078e4807 */
[----:B------:R-:W-:Y:S01]  /*0f00*/  LOP3.LUT R0, R0, 0x7f800000, RZ, 0xfc, !PT ;  /* 0x7f80000000007812 */ /* 0x000fe200078efcff */
[----:B------:R-:W-:Y:S06]  /*0f10*/  BRA `(.L_x_31) ;  /* 0x0000000000147947 */ /* 0x000fec0003800000 */
.L_x_25:
[----:B------:R-:W-:Y:S01]  /*0f20*/  LOP3.LUT R0, R10, 0x80000000, R7, 0x48, !PT ;  /* 0x800000000a007812 */ /* 0x000fe200078e4807 */
[----:B------:R-:W-:Y:S06]  /*0f30*/  BRA `(.L_x_31) ;  /* 0x00000000000c7947 */ /* 0x000fec0003800000 */
.L_x_24:
[----:B------:R-:W0:Y:S01]  /*0f40*/  MUFU.RSQ R0, -QNAN ;  /* 0xffc0000000007908 */ /* 0x000e220000001400 */
[----:B------:R-:W-:Y:S05]  /*0f50*/  BRA `(.L_x_31) ;  /* 0x0000000000047947 */ /* 0x000fea0003800000 */
.L_x_23:
[----:B------:R-:W-:-:S07]  /*0f60*/  FADD.FTZ R0, R0, 15.874507904052734375 ;  /* 0x417dfdfc00007421 */ /* 0x000fce0000010000 */
.L_x_31:
[----:B------:R-:W-:Y:S05]  /*0f70*/  BSYNC.RECONVERGENT B0 ;  /* 0x0000000000007941 */ /* 0x000fea0003800200 */
.L_x_20:
[----:B------:R-:W-:-:S04]  /*0f80*/  HFMA2 R9, -RZ, RZ, 0, 0 ;  /* 0x00000000ff097431 */ /* 0x000fc800000001ff */
[----:B0-----:R-:W-:Y:S05]  /*0f90*/  RET.REL.NODEC R8 `(_Z14europeanOptioniiPfffP17curandStateXORWOW) ;  /* 0xfffffff008187950 */ /* 0x001fea0003c3ffff */
.L_x_32:
        /* <DEDUP_REMOVED lines=14> */
.L_x_34:


//--------------------- .nv.global.init           --------------------------
	.section	.nv.global.init,"aw",@progbits
	.align	4
.nv.global.init:
	.type		mrg32k3aM1SubSeq,@object
	.size		mrg32k3aM1SubSeq,(mrg32k3aM2SubSeq - mrg32k3aM1SubSeq)
mrg32k3aM1SubSeq:
        /*0000*/ 	.byte	0x0b, 0xcc, 0xee, 0x04, 0x73, 0x29, 0x8b, 0x6f, 0xf6, 0x53, 0x03, 0xf6, 0x23, 0xf6, 0xea, 0xda
        /* <DEDUP_REMOVED lines=125> */
	.type		mrg32k3aM2SubSeq,@object
	.size		mrg32k3aM2SubSeq,(mrg32k3aM1 - mrg32k3aM2SubSeq)
mrg32k3aM2SubSeq:
        /* <DEDUP_REMOVED lines=126> */
	.type		mrg32k3aM1,@object
	.size		mrg32k3aM1,(mrg32k3aM1Seq - mrg32k3aM1)
mrg32k3aM1:
        /* <DEDUP_REMOVED lines=144> */
	.type		mrg32k3aM1Seq,@object
	.size		mrg32k3aM1Seq,(mrg32k3aM2 - mrg32k3aM1Seq)
mrg32k3aM1Seq:
        /* <DEDUP_REMOVED lines=144> */
	.type		mrg32k3aM2,@object
	.size		mrg32k3aM2,(mrg32k3aM2Seq - mrg32k3aM2)
mrg32k3aM2:
        /* <DEDUP_REMOVED lines=144> */
	.type		mrg32k3aM2Seq,@object
	.size		mrg32k3aM2Seq,(precalc_xorwow_matrix - mrg32k3aM2Seq)
mrg32k3aM2Seq:
        /* <DEDUP_REMOVED lines=144> */
	.type		precalc_xorwow_matrix,@object
	.size		precalc_xorwow_matrix,(precalc_xorwow_offset_matrix - precalc_xorwow_matrix)
precalc_xorwow_matrix:
        /* <DEDUP_REMOVED lines=6400> */
	.type		precalc_xorwow_offset_matrix,@object
	.size		precalc_xorwow_offset_matrix,(.L_1 - precalc_xorwow_offset_matrix)
precalc_xorwow_offset_matrix:
        /* <DEDUP_REMOVED lines=6400> */
.L_1:


//--------------------- .nv.shared.reserved.0     --------------------------
	.section	.nv.shared.reserved.0,"aw",@nobits
	.weak		__nv_reservedSMEM_offset_0_alias
	.size		__nv_reservedSMEM_offset_0_alias, 0, 64
	.other		__nv_reservedSMEM_offset_0_alias,@"STO_CUDA_RESERVED_SHARED STV_DEFAULT"
__nv_reservedSMEM_offset_0_alias:
	.zero		0
	.zero		64


//--------------------- .nv.constant0._Z4initjP17curandStateXORWOW --------------------------
	.section	.nv.constant0._Z4initjP17curandStateXORWOW,"a",@progbits
	.sectionflags	@""
	.align	4
.nv.constant0._Z4initjP17curandStateXORWOW:
	.zero		912


//--------------------- .nv.constant0._Z14europeanOptioniiPfffP17curandStateXORWOW --------------------------
	.section	.nv.constant0._Z14europeanOptioniiPfffP17curandStateXORWOW,"a",@progbits
	.sectionflags	@""
	.align	4
.nv.constant0._Z14europeanOptioniiPfffP17curandStateXORWOW:
	.zero		928


//--------------------- SYMBOLS --------------------------

	.type		.nv.reservedSmem.offset0,@object
	.size		.nv.reservedSmem.offset0,0x4
